def matmul_kernel(
    a_ptr,
    b_ptr,
    c_ptr,
    M,
    N,
    K,
    stride_am,
    stride_ak,
    stride_bk,
    stride_bn,
    stride_cm,
    stride_cn,
    BLOCK_M: tl.constexpr,
    BLOCK_N: tl.constexpr,
    BLOCK_K: tl.constexpr,
    GROUP_M: tl.constexpr,
):
    pid = tl.program_id(axis=0)
    num_pid_m = tl.cdiv(M, BLOCK_M)
    num_pid_n = tl.cdiv(N, BLOCK_N)
    num_pid_in_group = GROUP_M * num_pid_n
    group_id = pid // num_pid_in_group
    first_pid_m = group_id * GROUP_M
    group_size_m = min(num_pid_m - first_pid_m, GROUP_M)
    pid_m = first_pid_m + ((pid % num_pid_in_group) % group_size_m)
    pid_n = (pid % num_pid_in_group) // group_size_m

    offs_am = (pid_m * BLOCK_M + tl.arange(0, BLOCK_M)) % M
    offs_bn = (pid_n * BLOCK_N + tl.arange(0, BLOCK_N)) % N
    offs_k = tl.arange(0, BLOCK_K)
    a_ptrs = a_ptr + offs_am[:, None] * stride_am + offs_k[None, :] * stride_ak
    b_ptrs = b_ptr + offs_k[:, None] * stride_bk + offs_bn[None, :] * stride_bn

    acc = tl.zeros((BLOCK_M, BLOCK_N), dtype=tl.float32)
    for kk in range(0, tl.cdiv(K, BLOCK_K)):
        a = tl.load(a_ptrs, mask=offs_k[None, :] < K - kk * BLOCK_K, other=0.0)
        b = tl.load(b_ptrs, mask=offs_k[:, None] < K - kk * BLOCK_K, other=0.0)
        acc = tl.dot(a, b, acc)
        a_ptrs += BLOCK_K * stride_ak
        b_ptrs += BLOCK_K * stride_bk

    c = acc.to(c_ptr.dtype.element_ty)
    offs_cm = pid_m * BLOCK_M + tl.arange(0, BLOCK_M)
    offs_cn = pid_n * BLOCK_N + tl.arange(0, BLOCK_N)
    c_ptrs = c_ptr + offs_cm[:, None] * stride_cm + offs_cn[None, :] * stride_cn
    mask = (offs_cm[:, None] < M) & (offs_cn[None, :] < N)
    tl.store(c_ptrs, c, mask=mask)

# config = {"BLOCK_K": 128, "BLOCK_M": 64, "BLOCK_N": 256, "GROUP_M": 8, "arch": "sm_100", "dtype": "fp8e5m2", "num_ctas": 1, "num_stages": 3, "num_warps": 16}
# arch = sm_100


// ===== COMPILED SASS (sm_100a) =====

	.target	sm_100a

	.elftype	@"ET_EXEC"


//--------------------- .note.nv.tkinfo           --------------------------
	.section	.note.nv.tkinfo,"",@"SHT_NOTE"
	.sectionflags	@"SHF_NOTE_NV_TKINFO"
	.tkinfo
        /*0018*/ 	.word	0x00000081
        /*0030*/ 	.string	""
        /*0030*/ 	.string	"ptxas-blackwell"
        /*0030*/ 	.string	"Cuda compilation tools, release 12.9, V12.9.86"
        /*0030*/ 	.string	"Build cuda_12.9.r12.9/compiler.36037853_0"
        /*0030*/ 	.string	"-v  -suppress-debug-info  -lineinfo  -arch sm_100a "



//--------------------- .note.nv.cuver            --------------------------
	.section	.note.nv.cuver,"",@"SHT_NOTE"
	.sectionflags	@"SHF_NOTE_NV_CUVER"
        /*0018*/ 	.short	0x0001
        /*001a*/ 	.short	0x0064
        /*001c*/ 	.short	0x0001
        /*001e*/ 	.short	0x0000
        /*0020*/ 	.short	0x0001
        /*0022*/ 	.short	0x0000


//--------------------- .nv.info                  --------------------------
	.section	.nv.info,"",@"SHT_CUDA_INFO"
	.align	4


	//----- nvinfo : EIATTR_REGCOUNT
	.align		4
        /*0000*/ 	.byte	0x04, 0x2f
        /*0002*/ 	.short	(.L_1 - .L_0)
	.align		4
.L_0:
        /*0004*/ 	.word	index@(matmul_kernel)
        /*0008*/ 	.word	0x00000040


	//----- nvinfo : EIATTR_FRAME_SIZE
	.align		4
.L_1:
        /*000c*/ 	.byte	0x04, 0x11
        /*000e*/ 	.short	(.L_3 - .L_2)
	.align		4
.L_2:
        /*0010*/ 	.word	index@(matmul_kernel)
        /*0014*/ 	.word	0x00000448


	//----- nvinfo : EIATTR_MIN_STACK_SIZE
	.align		4
.L_3:
        /*0018*/ 	.byte	0x04, 0x12
        /*001a*/ 	.short	(.L_5 - .L_4)
	.align		4
.L_4:
        /*001c*/ 	.word	index@(matmul_kernel)
        /*0020*/ 	.word	0x00000448
.L_5:


//--------------------- .nv.info.matmul_kernel    --------------------------
	.section	.nv.info.matmul_kernel,"",@"SHT_CUDA_INFO"
	.sectionflags	@""
	.align	4


	//----- nvinfo : EIATTR_CUDA_API_VERSION
	.align		4
        /*0000*/ 	.byte	0x04, 0x37
        /*0002*/ 	.short	(.L_7 - .L_6)
.L_6:
        /*0004*/ 	.word	0x00000081


	//----- nvinfo : EIATTR_KPARAM_INFO
	.align		4
.L_7:
        /*0008*/ 	.byte	0x04, 0x17
        /*000a*/ 	.short	(.L_9 - .L_8)
.L_8:
        /*000c*/ 	.word	0x00000000
        /*0010*/ 	.short	0x000d
        /*0012*/ 	.short	0x0048
        /*0014*/ 	.byte	0x00, 0xf4, 0x21, 0x00


	//----- nvinfo : EIATTR_KPARAM_INFO
	.align		4
.L_9:
        /*0018*/ 	.byte	0x04, 0x17
        /*001a*/ 	.short	(.L_11 - .L_10)
.L_10:
        /*001c*/ 	.word	0x00000000
        /*0020*/ 	.short	0x000c
        /*0022*/ 	.short	0x0040
        /*0024*/ 	.byte	0x00, 0xf4, 0x21, 0x00


	//----- nvinfo : EIATTR_KPARAM_INFO
	.align		4
.L_11:
        /*0028*/ 	.byte	0x04, 0x17
        /*002a*/ 	.short	(.L_13 - .L_12)
.L_12:
        /*002c*/ 	.word	0x00000000
        /*0030*/ 	.short	0x000b
        /*0032*/ 	.short	0x0038
        /*0034*/ 	.byte	0x00, 0xf0, 0x11, 0x00


	//----- nvinfo : EIATTR_KPARAM_INFO
	.align		4
.L_13:
        /*0038*/ 	.byte	0x04, 0x17
        /*003a*/ 	.short	(.L_15 - .L_14)
.L_14:
        /*003c*/ 	.word	0x00000000
        /*0040*/ 	.short	0x000a
        /*0042*/ 	.short	0x0034
        /*0044*/ 	.byte	0x00, 0xf0, 0x11, 0x00


	//----- nvinfo : EIATTR_KPARAM_INFO
	.align		4
.L_15:
        /*0048*/ 	.byte	0x04, 0x17
        /*004a*/ 	.short	(.L_17 - .L_16)
.L_16:
        /*004c*/ 	.word	0x00000000
        /*0050*/ 	.short	0x0009
        /*0052*/ 	.short	0x0030
        /*0054*/ 	.byte	0x00, 0xf0, 0x11, 0x00


	//----- nvinfo : EIATTR_KPARAM_INFO
	.align		4
.L_17:
        /*0058*/ 	.byte	0x04, 0x17
        /*005a*/ 	.short	(.L_19 - .L_18)
.L_18:
        /*005c*/ 	.word	0x00000000
        /*0060*/ 	.short	0x0008
        /*0062*/ 	.short	0x002c
        /*0064*/ 	.byte	0x00, 0xf0, 0x11, 0x00


	//----- nvinfo : EIATTR_KPARAM_INFO
	.align		4
.L_19:
        /*0068*/ 	.byte	0x04, 0x17
        /*006a*/ 	.short	(.L_21 - .L_20)
.L_20:
        /*006c*/ 	.word	0x00000000
        /*0070*/ 	.short	0x0007
        /*0072*/ 	.short	0x0028
        /*0074*/ 	.byte	0x00, 0xf0, 0x11, 0x00


	//----- nvinfo : EIATTR_KPARAM_INFO
	.align		4
.L_21:
        /*0078*/ 	.byte	0x04, 0x17
        /*007a*/ 	.short	(.L_23 - .L_22)
.L_22:
        /*007c*/ 	.word	0x00000000
        /*0080*/ 	.short	0x0006
        /*0082*/ 	.short	0x0024
        /*0084*/ 	.byte	0x00, 0xf0, 0x11, 0x00


	//----- nvinfo : EIATTR_KPARAM_INFO
	.align		4
.L_23:
        /*0088*/ 	.byte	0x04, 0x17
        /*008a*/ 	.short	(.L_25 - .L_24)
.L_24:
        /*008c*/ 	.word	0x00000000
        /*0090*/ 	.short	0x0005
        /*0092*/ 	.short	0x0020
        /*0094*/ 	.byte	0x00, 0xf0, 0x11, 0x00


	//----- nvinfo : EIATTR_KPARAM_INFO
	.align		4
.L_25:
        /*0098*/ 	.byte	0x04, 0x17
        /*009a*/ 	.short	(.L_27 - .L_26)
.L_26:
        /*009c*/ 	.word	0x00000000
        /*00a0*/ 	.short	0x0004
        /*00a2*/ 	.short	0x001c
        /*00a4*/ 	.byte	0x00, 0xf0, 0x11, 0x00


	//----- nvinfo : EIATTR_KPARAM_INFO
	.align		4
.L_27:
        /*00a8*/ 	.byte	0x04, 0x17
        /*00aa*/ 	.short	(.L_29 - .L_28)
.L_28:
        /*00ac*/ 	.word	0x00000000
        /*00b0*/ 	.short	0x0003
        /*00b2*/ 	.short	0x0018
        /*00b4*/ 	.byte	0x00, 0xf0, 0x11, 0x00


	//----- nvinfo : EIATTR_KPARAM_INFO
	.align		4
.L_29:
        /*00b8*/ 	.byte	0x04, 0x17
        /*00ba*/ 	.short	(.L_31 - .L_30)
.L_30:
        /*00bc*/ 	.word	0x00000000
        /*00c0*/ 	.short	0x0002
        /*00c2*/ 	.short	0x0010
        /*00c4*/ 	.byte	0x00, 0xf4, 0x21, 0x00


	//----- nvinfo : EIATTR_KPARAM_INFO
	.align		4
.L_31:
        /*00c8*/ 	.byte	0x04, 0x17
        /*00ca*/ 	.short	(.L_33 - .L_32)
.L_32:
        /*00cc*/ 	.word	0x00000000
        /*00d0*/ 	.short	0x0001
        /*00d2*/ 	.short	0x0008
        /*00d4*/ 	.byte	0x00, 0xf4, 0x21, 0x00


	//----- nvinfo : EIATTR_KPARAM_INFO
	.align		4
.L_33:
        /*00d8*/ 	.byte	0x04, 0x17
        /*00da*/ 	.short	(.L_35 - .L_34)
.L_34:
        /*00dc*/ 	.word	0x00000000
        /*00e0*/ 	.short	0x0000
        /*00e2*/ 	.short	0x0000
        /*00e4*/ 	.byte	0x00, 0xf4, 0x21, 0x00


	//----- nvinfo : EIATTR_SPARSE_MMA_MASK
	.align		4
.L_35:
        /*00e8*/ 	.byte	0x03, 0x50
        /*00ea*/ 	.short	0x0000


	//----- nvinfo : EIATTR_MAXREG_COUNT
	.align		4
        /*00ec*/ 	.byte	0x03, 0x1b
        /*00ee*/ 	.short	0x0080


	//----- nvinfo : EIATTR_NUM_BARRIERS
	.align		4
        /*00f0*/ 	.byte	0x02, 0x4c
        /*00f2*/ 	.byte	0x01
	.zero		1


	//----- nvinfo : EIATTR_ANNOTATIONS
	.align		4
        /*00f4*/ 	.byte	0x04, 0x55
        /*00f6*/ 	.short	(.L_37 - .L_36)


	//   ....[0]....
.L_36:
        /*00f8*/ 	.word	0x00000001
        /*00fc*/ 	.byte	0x20, 0x05, 0x00, 0x00, 0x01, 0x00, 0x00, 0x00, 0x40, 0x05, 0x00, 0x00, 0x01, 0x00, 0x00, 0x00
        /* <DEDUP_REMOVED lines=376> */
        /*188c*/ 	.byte	0x50, 0xc7, 0x00, 0x00


	//----- nvinfo : EIATTR_VRC_CTA_INIT_COUNT
	.align		4
.L_37:
        /*1890*/ 	.byte	0x02, 0x4a
	.zero		1
	.zero		1


	//----- nvinfo : EIATTR_EXIT_INSTR_OFFSETS
	.align		4
        /*1894*/ 	.byte	0x04, 0x1c
        /*1896*/ 	.short	(.L_39 - .L_38)


	//   ....[0]....
.L_38:
        /*1898*/ 	.word	0x0000dde0


	//   ....[1]....
        /*189c*/ 	.word	0x0000de00


	//----- nvinfo : EIATTR_REQNTID
	.align		4
.L_39:
        /*18a0*/ 	.byte	0x04, 0x10
        /*18a2*/ 	.short	(.L_41 - .L_40)
.L_40:
        /*18a4*/ 	.word	0x00000200
        /*18a8*/ 	.word	0x00000001
        /*18ac*/ 	.word	0x00000001


	//----- nvinfo : EIATTR_CBANK_PARAM_SIZE
	.align		4
.L_41:
        /*18b0*/ 	.byte	0x03, 0x19
        /*18b2*/ 	.short	0x0050


	//----- nvinfo : EIATTR_PARAM_CBANK
	.align		4
        /*18b4*/ 	.byte	0x04, 0x0a
        /*18b6*/ 	.short	(.L_43 - .L_42)
	.align		4
.L_42:
        /*18b8*/ 	.word	index@(.nv.constant0.matmul_kernel)
        /*18bc*/ 	.short	0x0380
        /*18be*/ 	.short	0x0050


	//----- nvinfo : EIATTR_SW_WAR
	.align		4
.L_43:
        /*18c0*/ 	.byte	0x04, 0x36
        /*18c2*/ 	.short	(.L_45 - .L_44)
.L_44:
        /*18c4*/ 	.word	0x00000008
.L_45:


//--------------------- .nv.compat                --------------------------
	.section	.nv.compat,"",@"SHT_CUDA_COMPAT_INFO"
	.align	4
        /*0000*/ 	.byte	0x02, 0x02, 0x02, 0x00, 0x02, 0x05, 0x05, 0x00, 0x02, 0x03, 0x00, 0x00, 0x02, 0x06, 0x01, 0x00


//--------------------- .nv.callgraph             --------------------------
	.section	.nv.callgraph,"",@"SHT_CUDA_CALLGRAPH"
	.align	4
	.sectionentsize	8
	.align		4
        /*0000*/ 	.word	0x00000000
	.align		4
        /*0004*/ 	.word	0xffffffff
	.align		4
        /*0008*/ 	.word	0x00000000
	.align		4
        /*000c*/ 	.word	0xfffffffe
	.align		4
        /*0010*/ 	.word	0x00000000
	.align		4
        /*0014*/ 	.word	0xfffffffd
	.align		4
        /*0018*/ 	.word	0x00000000
	.align		4
        /*001c*/ 	.word	0xfffffffc


//--------------------- .text.matmul_kernel       --------------------------
	.section	.text.matmul_kernel,"ax",@progbits
	.align	128
        .global         matmul_kernel
        .type           matmul_kernel,@function
        .size           matmul_kernel,(.L_x_4 - matmul_kernel)
        .other          matmul_kernel,@"STO_CUDA_ENTRY STV_DEFAULT"
matmul_kernel:
.text.matmul_kernel:
[----:B------:R-:W0:Y:S08]  /*0000*/  LDC R1, c[0x0][0x37c] ;  /* 0x0000df00ff017b82 */ /* 0x000e300000000800 */
[----:B------:R-:W1:Y:S01]  /*0010*/  LDC.64 R4, c[0x0][0x398] ;  /* 0x0000e600ff047b82 */ /* 0x000e620000000a00 */
[----:B------:R-:W2:Y:S01]  /*0020*/  S2R R7, SR_CTAID.X ;  /* 0x0000000000077919 */ /* 0x000ea20000002500 */
[----:B------:R-:W3:Y:S01]  /*0030*/  LDCU UR4, c[0x0][0x3a0] ;  /* 0x00007400ff0477ac */ /* 0x000ee20008000800 */
[----:B0-----:R-:W-:Y:S01]  /*0040*/  VIADD R1, R1, 0xfffffbb8 ;  /* 0xfffffbb801017836 */ /* 0x001fe20000000000 */
[----:B------:R-:W0:Y:S01]  /*0050*/  S2R R14, SR_TID.X ;  /* 0x00000000000e7919 */ /* 0x000e220000002100 */
[----:B------:R-:W4:Y:S01]  /*0060*/  LDCU.64 UR6, c[0x0][0x358] ;  /* 0x00006b00ff0677ac */ /* 0x000f220008000a00 */
[----:B------:R-:W0:Y:S01]  /*0070*/  LDCU UR19, c[0x0][0x3a0] ;  /* 0x00007400ff1377ac */ /* 0x000e220008000800 */
[----:B---3--:R-:W-:Y:S01]  /*0080*/  UIADD3 UR4, UPT, UPT, UR4, 0x7f, URZ ;  /* 0x0000007f04047890 */ /* 0x008fe2000fffe0ff */
[----:B-1----:R-:W-:-:S03]  /*0090*/  VIADD R0, R5, 0xff ;  /* 0x000000ff05007836 */ /* 0x002fc60000000000 */
[----:B------:R-:W-:Y:S02]  /*00a0*/  UISETP.GT.AND UP0, UPT, UR4, 0x7f, UPT ;  /* 0x0000007f0400788c */ /* 0x000fe4000bf04270 */
[----:B------:R-:W-:-:S04]  /*00b0*/  SHF.R.S32.HI R3, RZ, 0x1f, R0 ;  /* 0x0000001fff037819 */ /* 0x000fc80000011400 */
[----:B------:R-:W-:Y:S02]  /*00c0*/  LEA.HI R3, R3, R0, RZ, 0x8 ;  /* 0x0000000003037211 */ /* 0x000fe400078f40ff */
[----:B--2---:R-:W-:Y:S02]  /*00d0*/  IABS R10, R7 ;  /* 0x00000007000a7213 */ /* 0x004fe40000000000 */
[----:B------:R-:W-:-:S05]  /*00e0*/  SHF.R.S32.HI R3, RZ, 0x8, R3 ;  /* 0x00000008ff037819 */ /* 0x000fca0000011403 */
[----:B------:R-:W-:-:S05]  /*00f0*/  IMAD.SHL.U32 R6, R3, 0x8, RZ ;  /* 0x0000000803067824 */ /* 0x000fca00078e00ff */
[-C--:B------:R-:W-:Y:S02]  /*0100*/  IABS R9, R6.reuse ;  /* 0x0000000600097213 */ /* 0x080fe40000000000 */
[----:B------:R-:W-:Y:S02]  /*0110*/  IABS R12, R6 ;  /* 0x00000006000c7213 */ /* 0x000fe40000000000 */
[----:B------:R-:W1:Y:S08]  /*0120*/  I2F.RP R0, R9 ;  /* 0x0000000900007306 */ /* 0x000e700000209400 */
[----:B-1----:R-:W1:Y:S02]  /*0130*/  MUFU.RCP R0, R0 ;  /* 0x0000000000007308 */ /* 0x002e640000001000 */
[----:B-1----:R-:W-:-:S02]  /*0140*/  VIADD R2, R0, 0xffffffe ;  /* 0x0ffffffe00027836 */ /* 0x002fc40000000000 */
[----:B------:R-:W-:-:S04]  /*0150*/  IMAD.MOV R0, RZ, RZ, -R12 ;  /* 0x000000ffff007224 */ /* 0x000fc800078e0a0c */
[----:B------:R1:W2:Y:S02]  /*0160*/  F2I.FTZ.U32.TRUNC.NTZ R3, R2 ;  /* 0x0000000200037305 */ /* 0x0002a4000021f000 */
[----:B-1----:R-:W-:Y:S02]  /*0170*/  IMAD.MOV.U32 R2, RZ, RZ, RZ ;  /* 0x000000ffff027224 */ /* 0x002fe400078e00ff */
[----:B--2---:R-:W-:-:S04]  /*0180*/  IMAD.MOV R8, RZ, RZ, -R3 ;  /* 0x000000ffff087224 */ /* 0x004fc800078e0a03 */
[----:B------:R-:W-:Y:S02]  /*0190*/  IMAD R11, R8, R9, RZ ;  /* 0x00000009080b7224 */ /* 0x000fe400078e02ff */
[----:B------:R-:W-:Y:S02]  /*01a0*/  IMAD.MOV.U32 R8, RZ, RZ, R10 ;  /* 0x000000ffff087224 */ /* 0x000fe400078e000a */
[----:B------:R-:W-:-:S06]  /*01b0*/  IMAD.HI.U32 R3, R3, R11, R2 ;  /* 0x0000000b03037227 */ /* 0x000fcc00078e0002 */
[----:B------:R-:W-:-:S04]  /*01c0*/  IMAD.HI.U32 R3, R3, R8, RZ ;  /* 0x0000000803037227 */ /* 0x000fc800078e00ff */
[----:B------:R-:W-:-:S05]  /*01d0*/  IMAD R0, R3, R0, R8 ;  /* 0x0000000003007224 */ /* 0x000fca00078e0208 */
[----:B------:R-:W-:-:S13]  /*01e0*/  ISETP.GT.U32.AND P1, PT, R9, R0, PT ;  /* 0x000000000900720c */ /* 0x000fda0003f24070 */
[----:B------:R-:W-:Y:S02]  /*01f0*/  @!P1 IMAD.IADD R0, R0, 0x1, -R9 ;  /* 0x0000000100009824 */ /* 0x000fe400078e0a09 */
[----:B------:R-:W-:Y:S01]  /*0200*/  @!P1 VIADD R3, R3, 0x1 ;  /* 0x0000000103039836 */ /* 0x000fe20000000000 */
[----:B------:R-:W-:Y:S02]  /*0210*/  ISETP.NE.AND P1, PT, R6, RZ, PT ;  /* 0x000000ff0600720c */ /* 0x000fe40003f25270 */
[----:B------:R-:W-:Y:S02]  /*0220*/  ISETP.GE.U32.AND P0, PT, R0, R9, PT ;  /* 0x000000090000720c */ /* 0x000fe40003f06070 */
[----:B------:R-:W-:-:S04]  /*0230*/  LOP3.LUT R0, R7, R6, RZ, 0x3c, !PT ;  /* 0x0000000607007212 */ /* 0x000fc800078e3cff */
[----:B------:R-:W-:Y:S01]  /*0240*/  ISETP.GE.AND P2, PT, R0, RZ, PT ;  /* 0x000000ff0000720c */ /* 0x000fe20003f46270 */
[----:B------:R-:W-:-:S06]  /*0250*/  VIADD R0, R4, 0x3f ;  /* 0x0000003f04007836 */ /* 0x000fcc0000000000 */
[----:B------:R-:W-:-:S04]  /*0260*/  @P0 VIADD R3, R3, 0x1 ;  /* 0x0000000103030836 */ /* 0x000fc80000000000 */
[----:B------:R-:W-:Y:S01]  /*0270*/  IMAD.MOV.U32 R2, RZ, RZ, R3 ;  /* 0x000000ffff027224 */ /* 0x000fe200078e0003 */
[----:B------:R-:W-:-:S03]  /*0280*/  SHF.R.S32.HI R3, RZ, 0x1f, R0 ;  /* 0x0000001fff037819 */ /* 0x000fc60000011400 */
[----:B------:R-:W-:Y:S01]  /*0290*/  @!P2 IMAD.MOV R2, RZ, RZ, -R2 ;  /* 0x000000ffff02a224 */ /* 0x000fe200078e0a02 */
[----:B------:R-:W-:Y:S02]  /*02a0*/  @!P1 LOP3.LUT R2, RZ, R6, RZ, 0x33, !PT ;  /* 0x00000006ff029212 */ /* 0x000fe400078e33ff */
[----:B------:R-:W-:-:S03]  /*02b0*/  LEA.HI R3, R3, R0, RZ, 0x6 ;  /* 0x0000000003037211 */ /* 0x000fc600078f30ff */
[----:B------:R-:W-:Y:S02]  /*02c0*/  IMAD.SHL.U32 R8, R2, 0x8, RZ ;  /* 0x0000000802087824 */ /* 0x000fe400078e00ff */
[----:B------:R-:W-:-:S03]  /*02d0*/  IMAD.MOV R2, RZ, RZ, -R2 ;  /* 0x000000ffff027224 */ /* 0x000fc600078e0a02 */
[----:B------:R-:W-:Y:S01]  /*02e0*/  LEA.HI.SX32 R3, R3, -R8, 0x1a ;  /* 0x8000000803037211 */ /* 0x000fe200078fd2ff */
[----:B------:R-:W-:-:S03]  /*02f0*/  IMAD R6, R6, R2, R7 ;  /* 0x0000000206067224 */ /* 0x000fc600078e0207 */
[----:B------:R-:W-:Y:S02]  /*0300*/  VIMNMX R13, PT, PT, R3, 0x8, PT ;  /* 0x00000008030d7848 */ /* 0x000fe40003fe0100 */
[----:B------:R-:W-:Y:S02]  /*0310*/  IABS R11, R6 ;  /* 0x00000006000b7213 */ /* 0x000fe40000000000 */
[----:B------:R-:W-:-:S04]  /*0320*/  IABS R9, R13 ;  /* 0x0000000d00097213 */ /* 0x000fc80000000000 */
[----:B------:R-:W1:Y:S08]  /*0330*/  I2F.RP R0, R9 ;  /* 0x0000000900007306 */ /* 0x000e700000209400 */
[----:B-1----:R-:W1:Y:S02]  /*0340*/  MUFU.RCP R0, R0 ;  /* 0x0000000000007308 */ /* 0x002e640000001000 */
[----:B-1----:R-:W-:-:S06]  /*0350*/  VIADD R3, R0, 0xffffffe ;  /* 0x0ffffffe00037836 */ /* 0x002fcc0000000000 */
[----:B------:R-:W1:Y:S02]  /*0360*/  F2I.FTZ.U32.TRUNC.NTZ R3, R3 ;  /* 0x0000000300037305 */ /* 0x000e64000021f000 */
[----:B-1----:R-:W-:-:S04]  /*0370*/  IMAD.MOV R10, RZ, RZ, -R3 ;  /* 0x000000ffff0a7224 */ /* 0x002fc800078e0a03 */
[----:B------:R-:W-:Y:S01]  /*0380*/  IMAD.MOV.U32 R2, RZ, RZ, R10 ;  /* 0x000000ffff027224 */ /* 0x000fe200078e000a */
[----:B------:R-:W-:-:S03]  /*0390*/  IABS R10, R13 ;  /* 0x0000000d000a7213 */ /* 0x000fc60000000000 */
[----:B------:R-:W-:Y:S02]  /*03a0*/  IMAD R7, R2, R9, RZ ;  /* 0x0000000902077224 */ /* 0x000fe400078e02ff */
[----:B------:R-:W-:Y:S02]  /*03b0*/  IMAD.MOV.U32 R2, RZ, RZ, RZ ;  /* 0x000000ffff027224 */ /* 0x000fe400078e00ff */
[----:B------:R-:W-:Y:S02]  /*03c0*/  IMAD.MOV R0, RZ, RZ, -R10 ;  /* 0x000000ffff007224 */ /* 0x000fe400078e0a0a */
[----:B------:R-:W-:Y:S01]  /*03d0*/  IMAD.HI.U32 R2, R3, R7, R2 ;  /* 0x0000000703027227 */ /* 0x000fe200078e0002 */
[----:B0-----:R-:W-:-:S05]  /*03e0*/  LOP3.LUT R3, R14, 0x3f, RZ, 0xc0, !PT ;  /* 0x0000003f0e037812 */ /* 0x001fca00078ec0ff */
        /* <DEDUP_REMOVED lines=8> */
[----:B------:R-:W-:-:S07]  /*0470*/  ISETP.GE.AND P2, PT, R0, RZ, PT ;  /* 0x000000ff0000720c */ /* 0x000fce0003f46270 */
[----:B------:R-:W-:-:S06]  /*0480*/  @P0 VIADD R2, R2, 0x1 ;  /* 0x0000000102020836 */ /* 0x000fcc0000000000 */
[----:B------:R-:W-:Y:S01]  /*0490*/  @!P2 IMAD.MOV R2, RZ, RZ, -R2 ;  /* 0x000000ffff02a224 */ /* 0x000fe200078e0a02 */
[----:B------:R-:W-:-:S05]  /*04a0*/  @!P1 LOP3.LUT R2, RZ, R13, RZ, 0x33, !PT ;  /* 0x0000000dff029212 */ /* 0x000fca00078e33ff */
[----:B------:R-:W-:Y:S02]  /*04b0*/  IMAD.MOV R0, RZ, RZ, -R2 ;  /* 0x000000ffff007224 */ /* 0x000fe400078e0a02 */
[----:B------:R-:W-:Y:S02]  /*04c0*/  IMAD.SHL.U32 R41, R2, 0x100, RZ ;  /* 0x0000010002297824 */ /* 0x000fe400078e00ff */
[----:B------:R-:W-:-:S04]  /*04d0*/  IMAD R0, R13, R0, R6 ;  /* 0x000000000d007224 */ /* 0x000fc800078e0206 */
[----:B------:R-:W-:-:S04]  /*04e0*/  IMAD.IADD R0, R8, 0x1, R0 ;  /* 0x0000000108007824 */ /* 0x000fc800078e0200 */
[----:B------:R-:W-:Y:S01]  /*04f0*/  IMAD R40, R0, 0x40, R3 ;  /* 0x0000004000287824 */ /* 0x000fe200078e0203 */
[----:B------:R-:W-:Y:S02]  /*0500*/  SHF.R.U32.HI R3, RZ, 0x6, R14 ;  /* 0x00000006ff037819 */ /* 0x000fe4000001160e */
[----:B------:R-:W-:Y:S02]  /*0510*/  LOP3.LUT R0, R14, 0x180, RZ, 0xc0, !PT ;  /* 0x000001800e007812 */ /* 0x000fe400078ec0ff */
[----:B------:R0:W-:Y:S01]  /*0520*/  STL [R1+0x334], R40 ;  /* 0x0003342801007387 */ /* 0x0001e20000100800 */
[----:B------:R-:W-:-:S03]  /*0530*/  SGXT.U32 R3, R3, 0x3 ;  /* 0x000000030303781a */ /* 0x000fc60000000000 */
[----:B------:R0:W-:Y:S01]  /*0540*/  STL [R1+0x330], R41 ;  /* 0x0003302901007387 */ /* 0x0001e20000100800 */
[C---:B------:R-:W-:Y:S02]  /*0550*/  LOP3.LUT R8, R3.reuse, 0x10, RZ, 0xfc, !PT ;  /* 0x0000001003087812 */ /* 0x040fe400078efcff */
[C---:B------:R-:W-:Y:S02]  /*0560*/  LOP3.LUT R7, R3.reuse, 0x20, RZ, 0xfc, !PT ;  /* 0x0000002003077812 */ /* 0x040fe400078efcff */
[C---:B------:R-:W-:Y:S02]  /*0570*/  LOP3.LUT R6, R3.reuse, 0x30, RZ, 0xfc, !PT ;  /* 0x0000003003067812 */ /* 0x040fe400078efcff */
[C---:B------:R-:W-:Y:S02]  /*0580*/  LOP3.LUT R8, R3.reuse, 0x40, RZ, 0xfc, !PT ;  /* 0x0000004003087812 */ /* 0x040fe400078efcff */
[C---:B------:R-:W-:Y:S02]  /*0590*/  LOP3.LUT R7, R3.reuse, 0x50, RZ, 0xfc, !PT ;  /* 0x0000005003077812 */ /* 0x040fe400078efcff */
[----:B------:R-:W-:-:S02]  /*05a0*/  LOP3.LUT R6, R3, 0x60, RZ, 0xfc, !PT ;  /* 0x0000006003067812 */ /* 0x000fc400078efcff */
[----:B------:R-:W-:Y:S01]  /*05b0*/  LOP3.LUT R3, R3, 0x70, RZ, 0xfc, !PT ;  /* 0x0000007003037812 */ /* 0x000fe200078efcff */
[----:B0---4-:R-:W-:Y:S06]  /*05c0*/  BRA.U UP0, `(.L_x_0) ;  /* 0x00000001004c7547 */ /* 0x011fec000b800000 */
[----:B------:R-:W-:Y:S01]  /*05d0*/  IMAD.SHL.U32 R0, R14, 0x20, RZ ;  /* 0x000000200e007824 */ /* 0x000fe200078e00ff */
[----:B------:R-:W-:Y:S02]  /*05e0*/  CS2R R28, SRZ ;  /* 0x00000000001c7805 */ /* 0x000fe4000001ff00 */
[----:B------:R-:W-:Y:S02]  /*05f0*/  CS2R R30, SRZ ;  /* 0x00000000001e7805 */ /* 0x000fe4000001ff00 */
[----:B------:R-:W-:Y:S02]  /*0600*/  CS2R R8, SRZ ;  /* 0x0000000000087805 */ /* 0x000fe4000001ff00 */
[----:B------:R-:W-:Y:S01]  /*0610*/  CS2R R10, SRZ ;  /* 0x00000000000a7805 */ /* 0x000fe2000001ff00 */
[----:B------:R1:W-:Y:S01]  /*0620*/  STL [R1+0x338], R0 ;  /* 0x0003380001007387 */ /* 0x0003e20000100800 */
[----:B------:R-:W-:Y:S02]  /*0630*/  CS2R R20, SRZ ;  /* 0x0000000000147805 */ /* 0x000fe4000001ff00 */
[----:B------:R-:W-:-:S02]  /*0640*/  CS2R R22, SRZ ;  /* 0x0000000000167805 */ /* 0x000fc4000001ff00 */
[----:B------:R-:W-:Y:S02]  /*0650*/  CS2R R16, SRZ ;  /* 0x0000000000107805 */ /* 0x000fe4000001ff00 */
[----:B------:R-:W-:Y:S02]  /*0660*/  CS2R R18, SRZ ;  /* 0x0000000000127805 */ /* 0x000fe4000001ff00 */
[----:B------:R-:W-:Y:S02]  /*0670*/  CS2R R12, SRZ ;  /* 0x00000000000c7805 */ /* 0x000fe4000001ff00 */
[----:B------:R-:W-:Y:S02]  /*0680*/  CS2R R14, SRZ ;  /* 0x00000000000e7805 */ /* 0x000fe4000001ff00 */
[----:B------:R-:W-:Y:S02]  /*0690*/  CS2R R24, SRZ ;  /* 0x0000000000187805 */ /* 0x000fe4000001ff00 */
[----:B------:R-:W-:-:S02]  /*06a0*/  CS2R R26, SRZ ;  /* 0x00000000001a7805 */ /* 0x000fc4000001ff00 */
[----:B------:R-:W-:Y:S02]  /*06b0*/  CS2R R32, SRZ ;  /* 0x0000000000207805 */ /* 0x000fe4000001ff00 */
[----:B------:R-:W-:Y:S02]  /*06c0*/  CS2R R34, SRZ ;  /* 0x0000000000227805 */ /* 0x000fe4000001ff00 */
[----:B------:R-:W-:Y:S02]  /*06d0*/  CS2R R36, SRZ ;  /* 0x0000000000247805 */ /* 0x000fe4000001ff00 */
[----:B------:R-:W-:Y:S01]  /*06e0*/  CS2R R38, SRZ ;  /* 0x0000000000267805 */ /* 0x000fe2000001ff00 */
[----:B-1----:R-:W-:Y:S06]  /*06f0*/  BRA `(.L_x_1) ;  /* 0x000000bc00f07947 */ /* 0x002fec0003800000 */
.L_x_0:
[----:B------:R-:W-:Y:S01]  /*0700*/  IABS R2, R4 ;  /* 0x0000000400027213 */ /* 0x000fe20000000000 */
[----:B------:R0:W-:Y:S01]  /*0710*/  STL [R1+0x350], R5 ;  /* 0x0003500501007387 */ /* 0x0001e20000100800 */
[----:B------:R-:W-:Y:S01]  /*0720*/  IABS R3, R5 ;  /* 0x0000000500037213 */ /* 0x000fe20000000000 */
[----:B------:R-:W1:Y:S01]  /*0730*/  LDCU UR5, c[0x0][0x3b0] ;  /* 0x00007600ff0577ac */ /* 0x000e620008000800 */
[----:B------:R-:W2:Y:S01]  /*0740*/  I2F.RP R9, R2 ;  /* 0x0000000200097306 */ /* 0x000ea20000209400 */
[----:B------:R-:W-:Y:S02]  /*0750*/  LEA.HI R0, R0, R41, RZ, 0x19 ;  /* 0x0000002900007211 */ /* 0x000fe400078fc8ff */
[----:B------:R-:W-:Y:S01]  /*0760*/  ISETP.GE.AND P2, PT, R40, RZ, PT ;  /* 0x000000ff2800720c */ /* 0x000fe20003f46270 */
[----:B------:R-:W3:Y:S01]  /*0770*/  LDCU.128 UR8, c[0x0][0x380] ;  /* 0x00007000ff0877ac */ /* 0x000ee20008000c00 */
[----:B------:R-:W-:Y:S01]  /*0780*/  ISETP.NE.AND P5, PT, R4, RZ, PT ;  /* 0x000000ff0400720c */ /* 0x000fe20003fa5270 */
[----:B------:R-:W-:-:S02]  /*0790*/  VIADD R14, R0, 0xfc ;  /* 0x000000fc000e7836 */ /* 0x000fc40000000000 */
[----:B------:R-:W4:Y:S01]  /*07a0*/  I2F.RP R8, R3 ;  /* 0x0000000300087306 */ /* 0x000f220000209400 */
[C---:B------:R-:W-:Y:S01]  /*07b0*/  VIADD R15, R0.reuse, 0xf8 ;  /* 0x000000f8000f7836 */ /* 0x040fe20000000000 */
[----:B------:R-:W5:Y:S01]  /*07c0*/  LDCU UR20, c[0x0][0x3a4] ;  /* 0x00007480ff1477ac */ /* 0x000f620008000800 */
[----:B------:R-:W-:Y:S01]  /*07d0*/  VIADD R17, R0, 0xf4 ;  /* 0x000000f400117836 */ /* 0x000fe20000000000 */
[----:B------:R-:W-:Y:S01]  /*07e0*/  ISETP.GE.AND P4, PT, R14, RZ, PT ;  /* 0x000000ff0e00720c */ /* 0x000fe20003f86270 */
[C---:B------:R-:W-:Y:S01]  /*07f0*/  VIADD R23, R0.reuse, 0xe8 ;  /* 0x000000e800177836 */ /* 0x040fe20000000000 */
[----:B------:R-:W0:Y:S01]  /*0800*/  LDCU UR75, c[0x0][0x3a8] ;  /* 0x00007500ff4b77ac */ /* 0x000e220008000800 */
[C---:B------:R-:W-:Y:S01]  /*0810*/  VIADD R19, R0.reuse, 0xdc ;  /* 0x000000dc00137836 */ /* 0x040fe20000000000 */
[----:B--2---:R-:W2:Y:S01]  /*0820*/  MUFU.RCP R9, R9 ;  /* 0x0000000900097308 */ /* 0x004ea20000001000 */
[C---:B------:R-:W-:Y:S01]  /*0830*/  VIADD R21, R0.reuse, 0xe0 ;  /* 0x000000e000157836 */ /* 0x040fe20000000000 */
[----:B------:R-:W-:Y:S01]  /*0840*/  IABS R20, R23 ;  /* 0x0000001700147213 */ /* 0x000fe20000000000 */
[C---:B------:R-:W-:Y:S01]  /*0850*/  VIADD R52, R0.reuse, 0x48 ;  /* 0x0000004800347836 */ /* 0x040fe20000000000 */
[----:B------:R-:W0:Y:S01]  /*0860*/  LDCU UR76, c[0x0][0x3ac] ;  /* 0x00007580ff4c77ac */ /* 0x000e220008000800 */
[----:B------:R-:W-:-:S03]  /*0870*/  VIADD R53, R0, 0x44 ;  /* 0x0000004400357836 */ /* 0x000fc60000000000 */
[----:B----4-:R-:W4:Y:S01]  /*0880*/  MUFU.RCP R8, R8 ;  /* 0x0000000800087308 */ /* 0x010f220000001000 */
[----:B--2---:R-:W-:Y:S01]  /*0890*/  VIADD R6, R9, 0xffffffe ;  /* 0x0ffffffe09067836 */ /* 0x004fe20000000000 */
[----:B------:R-:W-:Y:S01]  /*08a0*/  IABS R9, R40 ;  /* 0x0000002800097213 */ /* 0x000fe20000000000 */
[----:B------:R-:W-:-:S05]  /*08b0*/  VIADD R40, R0, 0x78 ;  /* 0x0000007800287836 */ /* 0x000fca0000000000 */
[----:B------:R2:W0:Y:S01]  /*08c0*/  F2I.FTZ.U32.TRUNC.NTZ R7, R6 ;  /* 0x0000000600077305 */ /* 0x000422000021f000 */
[----:B----4-:R-:W-:-:S07]  /*08d0*/  VIADD R10, R8, 0xffffffe ;  /* 0x0ffffffe080a7836 */ /* 0x010fce0000000000 */
[----:B------:R4:W1:Y:S01]  /*08e0*/  F2I.FTZ.U32.TRUNC.NTZ R11, R10 ;  /* 0x0000000a000b7305 */ /* 0x000862000021f000 */
[----:B--2---:R-:W-:Y:S02]  /*08f0*/  IMAD.MOV.U32 R6, RZ, RZ, RZ ;  /* 0x000000ffff067224 */ /* 0x004fe400078e00ff */
[----:B0-----:R-:W-:Y:S02]  /*0900*/  IMAD.MOV R13, RZ, RZ, -R7 ;  /* 0x000000ffff0d7224 */ /* 0x001fe400078e0a07 */
[----:B----4-:R-:W-:Y:S02]  /*0910*/  IMAD.MOV.U32 R10, RZ, RZ, RZ ;  /* 0x000000ffff0a7224 */ /* 0x010fe400078e00ff */
[----:B------:R-:W-:-:S04]  /*0920*/  IMAD R13, R13, R2, RZ ;  /* 0x000000020d0d7224 */ /* 0x000fc800078e02ff */
[----:B------:R-:W-:Y:S01]  /*0930*/  IMAD.HI.U32 R7, R7, R13, R6 ;  /* 0x0000000d07077227 */ /* 0x000fe200078e0006 */
[----:B------:R-:W-:-:S03]  /*0940*/  IABS R13, R17 ;  /* 0x00000011000d7213 */ /* 0x000fc60000000000 */
[----:B-1----:R-:W-:Y:S02]  /*0950*/  IMAD.MOV R8, RZ, RZ, -R11 ;  /* 0x000000ffff087224 */ /* 0x002fe400078e0a0b */
[----:B------:R-:W-:-:S04]  /*0960*/  IMAD.HI.U32 R7, R7, R9, RZ ;  /* 0x0000000907077227 */ /* 0x000fc800078e00ff */
[----:B------:R-:W-:Y:S02]  /*0970*/  IMAD.MOV R6, RZ, RZ, -R7 ;  /* 0x000000ffff067224 */ /* 0x000fe400078e0a07 */
[----:B------:R-:W-:Y:S01]  /*0980*/  IMAD R7, R8, R3, RZ ;  /* 0x0000000308077224 */ /* 0x000fe200078e02ff */
[----:B------:R-:W-:Y:S01]  /*0990*/  IABS R8, R14 ;  /* 0x0000000e00087213 */ /* 0x000fe20000000000 */
[C---:B------:R-:W-:Y:S01]  /*09a0*/  IMAD R9, R2.reuse, R6, R9 ;  /* 0x0000000602097224 */ /* 0x040fe200078e0209 */
[----:B------:R-:W-:Y:S01]  /*09b0*/  IABS R14, R21 ;  /* 0x00000015000e7213 */ /* 0x000fe20000000000 */
[----:B------:R-:W-:Y:S01]  /*09c0*/  IMAD.HI.U32 R10, R11, R7, R10 ;  /* 0x000000070b0a7227 */ /* 0x000fe200078e000a */
[----:B------:R-:W-:Y:S02]  /*09d0*/  IABS R11, R15 ;  /* 0x0000000f000b7213 */ /* 0x000fe40000000000 */
[----:B------:R-:W-:-:S03]  /*09e0*/  ISETP.GT.U32.AND P0, PT, R2, R9, PT ;  /* 0x000000090200720c */ /* 0x000fc60003f04070 */
[----:B------:R-:W-:-:S04]  /*09f0*/  IMAD.HI.U32 R6, R10, R8, RZ ;  /* 0x000000080a067227 */ /* 0x000fc800078e00ff */
[----:B------:R-:W-:Y:S02]  /*0a00*/  IMAD.MOV R6, RZ, RZ, -R6 ;  /* 0x000000ffff067224 */ /* 0x000fe400078e0a06 */
[----:B------:R-:W-:-:S04]  /*0a10*/  IMAD.HI.U32 R7, R10, R11, RZ ;  /* 0x0000000b0a077227 */ /* 0x000fc800078e00ff */
[----:B------:R-:W-:Y:S02]  /*0a20*/  IMAD R6, R3, R6, R8 ;  /* 0x0000000603067224 */ /* 0x000fe400078e0208 */
[----:B------:R-:W-:Y:S02]  /*0a30*/  @!P0 IMAD.IADD R9, R9, 0x1, -R2 ;  /* 0x0000000109098824 */ /* 0x000fe400078e0a02 */
[----:B------:R-:W-:Y:S01]  /*0a40*/  IMAD.MOV R12, RZ, RZ, -R7 ;  /* 0x000000ffff0c7224 */ /* 0x000fe200078e0a07 */
[----:B------:R-:W-:Y:S01]  /*0a50*/  ISETP.GT.U32.AND P0, PT, R3, R6, PT ;  /* 0x000000060300720c */ /* 0x000fe20003f04070 */
[----:B------:R-:W-:Y:S01]  /*0a60*/  IMAD.HI.U32 R7, R10, R13, RZ ;  /* 0x0000000d0a077227 */ /* 0x000fe200078e00ff */
[----:B------:R-:W-:-:S03]  /*0a70*/  ISETP.GT.U32.AND P3, PT, R2, R9, PT ;  /* 0x000000090200720c */ /* 0x000fc60003f64070 */
[C---:B------:R-:W-:Y:S02]  /*0a80*/  IMAD R8, R3.reuse, R12, R11 ;  /* 0x0000000c03087224 */ /* 0x040fe400078e020b */
[----:B------:R-:W-:Y:S02]  /*0a90*/  VIADD R11, R0, 0xf0 ;  /* 0x000000f0000b7836 */ /* 0x000fe40000000000 */
[----:B------:R-:W-:Y:S01]  /*0aa0*/  IMAD.MOV R12, RZ, RZ, -R7 ;  /* 0x000000ffff0c7224 */ /* 0x000fe200078e0a07 */
[C---:B------:R-:W-:Y:S02]  /*0ab0*/  ISETP.GT.U32.AND P1, PT, R3.reuse, R8, PT ;  /* 0x000000080300720c */ /* 0x040fe40003f24070 */
[----:B------:R-:W-:Y:S01]  /*0ac0*/  IABS R16, R11 ;  /* 0x0000000b00107213 */ /* 0x000fe20000000000 */
[----:B------:R-:W-:Y:S02]  /*0ad0*/  @!P0 IMAD.IADD R6, R6, 0x1, -R3 ;  /* 0x0000000106068824 */ /* 0x000fe400078e0a03 */
[----:B------:R-:W-:-:S02]  /*0ae0*/  IMAD R12, R3, R12, R13 ;  /* 0x0000000c030c7224 */ /* 0x000fc400078e020d */
[----:B------:R-:W-:Y:S01]  /*0af0*/  IMAD.HI.U32 R7, R10, R16, RZ ;  /* 0x000000100a077227 */ /* 0x000fe200078e00ff */
[C---:B------:R-:W-:Y:S02]  /*0b00*/  ISETP.GT.U32.AND P6, PT, R3.reuse, R6, PT ;  /* 0x000000060300720c */ /* 0x040fe40003fc4070 */
[C---:B------:R-:W-:Y:S01]  /*0b10*/  ISETP.GT.U32.AND P0, PT, R3.reuse, R12, PT ;  /* 0x0000000c0300720c */ /* 0x040fe20003f04070 */
[----:B------:R-:W-:Y:S02]  /*0b20*/  IMAD.MOV R7, RZ, RZ, -R7 ;  /* 0x000000ffff077224 */ /* 0x000fe400078e0a07 */
[--C-:B------:R-:W-:Y:S02]  /*0b30*/  @!P1 IMAD.IADD R8, R8, 0x1, -R3.reuse ;  /* 0x0000000108089824 */ /* 0x100fe400078e0a03 */
[C---:B------:R-:W-:Y:S02]  /*0b40*/  IMAD R16, R3.reuse, R7, R16 ;  /* 0x0000000703107224 */ /* 0x040fe400078e0210 */
[----:B------:R-:W-:Y:S01]  /*0b50*/  VIADD R13, R0, 0xec ;  /* 0x000000ec000d7836 */ /* 0x000fe20000000000 */
[----:B------:R-:W-:Y:S01]  /*0b60*/  ISETP.GT.U32.AND P1, PT, R3, R8, PT ;  /* 0x000000080300720c */ /* 0x000fe20003f24070 */
[----:B------:R-:W-:Y:S01]  /*0b70*/  @!P3 IMAD.IADD R9, R9, 0x1, -R2 ;  /* 0x000000010909b824 */ /* 0x000fe200078e0a02 */
[----:B------:R-:W-:Y:S01]  /*0b80*/  ISETP.GE.AND P3, PT, R17, RZ, PT ;  /* 0x000000ff1100720c */ /* 0x000fe20003f66270 */
[----:B------:R-:W-:Y:S01]  /*0b90*/  @!P6 IMAD.IADD R6, R6, 0x1, -R3 ;  /* 0x000000010606e824 */ /* 0x000fe200078e0a03 */
[----:B------:R-:W-:Y:S01]  /*0ba0*/  ISETP.GT.U32.AND P6, PT, R3, R16, PT ;  /* 0x000000100300720c */ /* 0x000fe20003fc4070 */
[----:B------:R-:W-:Y:S01]  /*0bb0*/  IMAD.MOV.U32 R2, RZ, RZ, R9 ;  /* 0x000000ffff027224 */ /* 0x000fe200078e0009 */
[----:B------:R-:W-:Y:S01]  /*0bc0*/  IABS R18, R13 ;  /* 0x0000000d00127213 */ /* 0x000fe20000000000 */
[----:B------:R-:W-:Y:S01]  /*0bd0*/  @!P0 IMAD.IADD R12, R12, 0x1, -R3 ;  /* 0x000000010c0c8824 */ /* 0x000fe200078e0a03 */
[----:B------:R-:W-:Y:S01]  /*0be0*/  ISETP.GE.AND P0, PT, R13, RZ, PT ;  /* 0x000000ff0d00720c */ /* 0x000fe20003f06270 */
[----:B------:R-:W-:Y:S01]  /*0bf0*/  @!P2 IMAD.MOV R2, RZ, RZ, -R2 ;  /* 0x000000ffff02a224 */ /* 0x000fe200078e0a02 */
[----:B------:R-:W-:Y:S01]  /*0c00*/  @!P5 LOP3.LUT R2, RZ, R4, RZ, 0x33, !PT ;  /* 0x00000004ff02d212 */ /* 0x000fe200078e33ff */
[----:B------:R-:W-:Y:S01]  /*0c10*/  IMAD.HI.U32 R4, R10, R18, RZ ;  /* 0x000000120a047227 */ /* 0x000fe200078e00ff */
[----:B------:R-:W-:-:S02]  /*0c20*/  ISETP.GE.AND P2, PT, R15, RZ, PT ;  /* 0x000000ff0f00720c */ /* 0x000fc40003f46270 */
[----:B------:R-:W-:Y:S01]  /*0c30*/  IABS R15, R19 ;  /* 0x00000013000f7213 */ /* 0x000fe20000000000 */
[--C-:B------:R-:W-:Y:S01]  /*0c40*/  @!P1 IMAD.IADD R8, R8, 0x1, -R3.reuse ;  /* 0x0000000108089824 */ /* 0x100fe200078e0a03 */
[----:B------:R-:W-:Y:S01]  /*0c50*/  ISETP.GT.U32.AND P1, PT, R3, R12, PT ;  /* 0x0000000c0300720c */ /* 0x000fe20003f24070 */
[----:B------:R-:W-:Y:S01]  /*0c60*/  @!P6 IMAD.IADD R16, R16, 0x1, -R3 ;  /* 0x000000011010e824 */ /* 0x000fe200078e0a03 */
[----:B------:R-:W-:Y:S01]  /*0c70*/  ISETP.GE.AND P5, PT, R11, RZ, PT ;  /* 0x000000ff0b00720c */ /* 0x000fe20003fa6270 */
[----:B------:R-:W-:Y:S01]  /*0c80*/  IMAD.MOV R4, RZ, RZ, -R4 ;  /* 0x000000ffff047224 */ /* 0x000fe200078e0a04 */
[----:B------:R0:W-:Y:S01]  /*0c90*/  STL [R1+0x33c], R2 ;  /* 0x00033c0201007387 */ /* 0x0001e20000100800 */
[----:B------:R-:W-:Y:S01]  /*0ca0*/  VIADD R17, R0, 0xe4 ;  /* 0x000000e400117836 */ /* 0x000fe20000000000 */
[C---:B------:R-:W-:Y:S01]  /*0cb0*/  ISETP.GT.U32.AND P6, PT, R3.reuse, R16, PT ;  /* 0x000000100300720c */ /* 0x040fe20003fc4070 */
[----:B------:R-:W-:Y:S02]  /*0cc0*/  IMAD R18, R3, R4, R18 ;  /* 0x0000000403127224 */ /* 0x000fe400078e0212 */
[----:B------:R-:W-:Y:S01]  /*0cd0*/  IMAD.HI.U32 R4, R10, R20, RZ ;  /* 0x000000140a047227 */ /* 0x000fe200078e00ff */
[----:B------:R-:W-:-:S03]  /*0ce0*/  IABS R11, R17 ;  /* 0x00000011000b7213 */ /* 0x000fc60000000000 */
[----:B------:R-:W-:Y:S02]  /*0cf0*/  IMAD.MOV R4, RZ, RZ, -R4 ;  /* 0x000000ffff047224 */ /* 0x000fe400078e0a04 */
[--C-:B------:R-:W-:Y:S01]  /*0d00*/  @!P1 IMAD.IADD R12, R12, 0x1, -R3.reuse ;  /* 0x000000010c0c9824 */ /* 0x100fe200078e0a03 */
[C---:B------:R-:W-:Y:S01]  /*0d10*/  ISETP.GT.U32.AND P1, PT, R3.reuse, R18, PT ;  /* 0x000000120300720c */ /* 0x040fe20003f24070 */
[C---:B------:R-:W-:Y:S02]  /*0d20*/  IMAD R20, R3.reuse, R4, R20 ;  /* 0x0000000403147224 */ /* 0x040fe400078e0214 */
[----:B------:R-:W-:Y:S02]  /*0d30*/  @!P6 IMAD.IADD R16, R16, 0x1, -R3 ;  /* 0x000000011010e824 */ /* 0x000fe400078e0a03 */
[----:B------:R-:W-:Y:S01]  /*0d40*/  IMAD.HI.U32 R9, R10, R15, RZ ;  /* 0x0000000f0a097227 */ /* 0x000fe200078e00ff */
[----:B------:R-:W-:-:S03]  /*0d50*/  ISETP.GT.U32.AND P6, PT, R3, R20, PT ;  /* 0x000000140300720c */ /* 0x000fc60003fc4070 */
[----:B------:R-:W-:Y:S02]  /*0d60*/  IMAD.MOV R22, RZ, RZ, -R9 ;  /* 0x000000ffff167224 */ /* 0x000fe400078e0a09 */
[----:B------:R-:W-:Y:S02]  /*0d70*/  IMAD.MOV.U32 R24, RZ, RZ, R6 ;  /* 0x000000ffff187224 */ /* 0x000fe400078e0006 */
[----:B------:R-:W-:Y:S01]  /*0d80*/  @!P1 IMAD.IADD R18, R18, 0x1, -R3 ;  /* 0x0000000112129824 */ /* 0x000fe200078e0a03 */
[----:B------:R-:W-:Y:S01]  /*0d90*/  ISETP.GE.AND P1, PT, R23, RZ, PT ;  /* 0x000000ff1700720c */ /* 0x000fe20003f26270 */
[----:B------:R-:W-:Y:S02]  /*0da0*/  IMAD.MOV.U32 R5, RZ, RZ, R8 ;  /* 0x000000ffff057224 */ /* 0x000fe400078e0008 */
[----:B------:R-:W-:-:S04]  /*0db0*/  IMAD.HI.U32 R4, R10, R11, RZ ;  /* 0x0000000b0a047227 */ /* 0x000fc800078e00ff */
[----:B------:R-:W-:Y:S01]  /*0dc0*/  @!P6 IMAD.IADD R20, R20, 0x1, -R3 ;  /* 0x000000011414e824 */ /* 0x000fe200078e0a03 */
[C---:B------:R-:W-:Y:S01]  /*0dd0*/  ISETP.GT.U32.AND P6, PT, R3.reuse, R18, PT ;  /* 0x000000120300720c */ /* 0x040fe20003fc4070 */
[----:B------:R-:W-:Y:S02]  /*0de0*/  IMAD R15, R3, R22, R15 ;  /* 0x00000016030f7224 */ /* 0x000fe400078e020f */
[----:B------:R-:W-:Y:S02]  /*0df0*/  @!P4 IMAD.MOV R24, RZ, RZ, -R24 ;  /* 0x000000ffff18c224 */ /* 0x000fe400078e0a18 */
[----:B------:R-:W-:Y:S02]  /*0e00*/  VIADD R13, R0, 0xd8 ;  /* 0x000000d8000d7836 */ /* 0x000fe40000000000 */
[----:B------:R-:W-:Y:S01]  /*0e10*/  @!P2 IMAD.MOV R5, RZ, RZ, -R5 ;  /* 0x000000ffff05a224 */ /* 0x000fe200078e0a05 */
[----:B------:R-:W-:Y:S01]  /*0e20*/  STL [R1+0x18], R24 ;  /* 0x0000181801007387 */ /* 0x000fe20000100800 */
[----:B------:R-:W-:Y:S01]  /*0e30*/  IMAD.HI.U32 R7, R10, R14, RZ ;  /* 0x0000000e0a077227 */ /* 0x000fe200078e00ff */
[----:B------:R-:W-:-:S02]  /*0e40*/  IABS R9, R13 ;  /* 0x0000000d00097213 */ /* 0x000fc40000000000 */
[----:B------:R1:W-:Y:S01]  /*0e50*/  STL [R1+0x14], R5 ;  /* 0x0000140501007387 */ /* 0x0003e20000100800 */
[----:B------:R-:W-:Y:S01]  /*0e60*/  IMAD.MOV R4, RZ, RZ, -R4 ;  /* 0x000000ffff047224 */ /* 0x000fe200078e0a04 */
[C---:B------:R-:W-:Y:S01]  /*0e70*/  ISETP.GT.U32.AND P2, PT, R3.reuse, R20, PT ;  /* 0x000000140300720c */ /* 0x040fe20003f44070 */
[----:B------:R-:W-:Y:S01]  /*0e80*/  @!P6 IMAD.IADD R18, R18, 0x1, -R3 ;  /* 0x000000011212e824 */ /* 0x000fe200078e0a03 */
[C---:B------:R-:W-:Y:S01]  /*0e90*/  ISETP.GT.U32.AND P6, PT, R3.reuse, R15, PT ;  /* 0x0000000f0300720c */ /* 0x040fe20003fc4070 */
[----:B------:R-:W-:Y:S02]  /*0ea0*/  IMAD.MOV R7, RZ, RZ, -R7 ;  /* 0x000000ffff077224 */ /* 0x000fe400078e0a07 */
[C---:B------:R-:W-:Y:S02]  /*0eb0*/  IMAD R4, R3.reuse, R4, R11 ;  /* 0x0000000403047224 */ /* 0x040fe400078e020b */
[----:B0-----:R-:W-:Y:S02]  /*0ec0*/  IMAD.MOV.U32 R2, RZ, RZ, R16 ;  /* 0x000000ffff027224 */ /* 0x001fe400078e0010 */
[----:B-1----:R-:W-:Y:S01]  /*0ed0*/  IMAD.MOV.U32 R5, RZ, RZ, R12 ;  /* 0x000000ffff057224 */ /* 0x002fe200078e000c */
[C---:B------:R-:W-:Y:S01]  /*0ee0*/  ISETP.GT.U32.AND P4, PT, R3.reuse, R4, PT ;  /* 0x000000040300720c */ /* 0x040fe20003f84070 */
[----:B------:R-:W-:-:S02]  /*0ef0*/  IMAD R14, R3, R7, R14 ;  /* 0x00000007030e7224 */ /* 0x000fc400078e020e */
[----:B------:R-:W-:Y:S02]  /*0f00*/  IMAD.MOV.U32 R7, RZ, RZ, R9 ;  /* 0x000000ffff077224 */ /* 0x000fe400078e0009 */
[----:B------:R-:W-:Y:S01]  /*0f10*/  @!P3 IMAD.MOV R5, RZ, RZ, -R5 ;  /* 0x000000ffff05b224 */ /* 0x000fe200078e0a05 */
[----:B------:R-:W-:Y:S01]  /*0f20*/  ISETP.GT.U32.AND P3, PT, R3, R14, PT ;  /* 0x0000000e0300720c */ /* 0x000fe20003f64070 */
[----:B------:R-:W-:Y:S01]  /*0f30*/  @!P5 IMAD.MOV R2, RZ, RZ, -R2 ;  /* 0x000000ffff02d224 */ /* 0x000fe200078e0a02 */
[----:B------:R-:W-:Y:S01]  /*0f40*/  ISETP.GE.AND P5, PT, R17, RZ, PT ;  /* 0x000000ff1100720c */ /* 0x000fe20003fa6270 */
[----:B------:R-:W-:Y:S01]  /*0f50*/  VIADD R8, R0, 0xd4 ;  /* 0x000000d400087836 */ /* 0x000fe20000000000 */
[----:B------:R-:W-:Y:S01]  /*0f60*/  STL [R1+0x10], R5 ;  /* 0x0000100501007387 */ /* 0x000fe20000100800 */
[----:B------:R-:W-:-:S03]  /*0f70*/  IMAD.HI.U32 R6, R10, R7, RZ ;  /* 0x000000070a067227 */ /* 0x000fc600078e00ff */
[----:B------:R0:W-:Y:S01]  /*0f80*/  STL [R1+0xc], R2 ;  /* 0x00000c0201007387 */ /* 0x0001e20000100800 */
[--C-:B------:R-:W-:Y:S01]  /*0f90*/  @!P6 IMAD.IADD R15, R15, 0x1, -R3.reuse ;  /* 0x000000010f0fe824 */ /* 0x100fe200078e0a03 */
[----:B------:R-:W-:Y:S01]  /*0fa0*/  IABS R17, R8 ;  /* 0x0000000800117213 */ /* 0x000fe20000000000 */
[----:B------:R-:W-:Y:S02]  /*0fb0*/  IMAD.MOV R6, RZ, RZ, -R6 ;  /* 0x000000ffff067224 */ /* 0x000fe400078e0a06 */
[----:B------:R-:W-:Y:S01]  /*0fc0*/  @!P2 IMAD.IADD R20, R20, 0x1, -R3 ;  /* 0x000000011414a824 */ /* 0x000fe200078e0a03 */
[C---:B------:R-:W-:Y:S01]  /*0fd0*/  ISETP.GT.U32.AND P6, PT, R3.reuse, R15, PT ;  /* 0x0000000f0300720c */ /* 0x040fe20003fc4070 */
[----:B------:R-:W-:Y:S01]  /*0fe0*/  IMAD R16, R3, R6, R7 ;  /* 0x0000000603107224 */ /* 0x000fe200078e0207 */
[----:B------:R-:W-:Y:S01]  /*0ff0*/  ISETP.GE.AND P2, PT, R21, RZ, PT ;  /* 0x000000ff1500720c */ /* 0x000fe20003f46270 */
[----:B------:R-:W-:Y:S01]  /*1000*/  @!P4 IMAD.IADD R4, R4, 0x1, -R3 ;  /* 0x000000010404c824 */ /* 0x000fe200078e0a03 */
[----:B------:R-:W-:Y:S01]  /*1010*/  ISETP.GE.AND P4, PT, R19, RZ, PT ;  /* 0x000000ff1300720c */ /* 0x000fe20003f86270 */
[----:B0-----:R-:W-:-:S02]  /*1020*/  IMAD.MOV.U32 R2, RZ, RZ, R18 ;  /* 0x000000ffff027224 */ /* 0x001fc400078e0012 */
[----:B------:R-:W-:-:S04]  /*1030*/  IMAD.HI.U32 R6, R10, R17, RZ ;  /* 0x000000110a067227 */ /* 0x000fc800078e00ff */
[----:B------:R-:W-:Y:S02]  /*1040*/  @!P0 IMAD.MOV R2, RZ, RZ, -R2 ;  /* 0x000000ffff028224 */ /* 0x000fe400078e0a02 */
[--C-:B------:R-:W-:Y:S01]  /*1050*/  @!P3 IMAD.IADD R14, R14, 0x1, -R3.reuse ;  /* 0x000000010e0eb824 */ /* 0x100fe200078e0a03 */
[C---:B------:R-:W-:Y:S01]  /*1060*/  ISETP.GT.U32.AND P3, PT, R3.reuse, R4, PT ;  /* 0x000000040300720c */ /* 0x040fe20003f64070 */
[----:B------:R-:W-:Y:S01]  /*1070*/  VIADD R7, R0, 0xd0 ;  /* 0x000000d000077836 */ /* 0x000fe20000000000 */
[----:B------:R0:W-:Y:S01]  /*1080*/  STL [R1+0x8], R2 ;  /* 0x0000080201007387 */ /* 0x0001e20000100800 */
[----:B------:R-:W-:Y:S01]  /*1090*/  IMAD.MOV R6, RZ, RZ, -R6 ;  /* 0x000000ffff067224 */ /* 0x000fe200078e0a06 */
[----:B------:R-:W-:Y:S01]  /*10a0*/  ISETP.GT.U32.AND P0, PT, R3, R14, PT ;  /* 0x0000000e0300720c */ /* 0x000fe20003f04070 */
[----:B------:R-:W-:Y:S01]  /*10b0*/  @!P6 IMAD.IADD R15, R15, 0x1, -R3 ;  /* 0x000000010f0fe824 */ /* 0x000fe200078e0a03 */
[----:B------:R-:W-:Y:S01]  /*10c0*/  IABS R18, R7 ;  /* 0x0000000700127213 */ /* 0x000fe20000000000 */
[----:B------:R-:W-:-:S02]  /*10d0*/  IMAD R17, R3, R6, R17 ;  /* 0x0000000603117224 */ /* 0x000fc400078e0211 */
[----:B------:R-:W-:Y:S02]  /*10e0*/  VIADD R9, R0, 0xcc ;  /* 0x000000cc00097836 */ /* 0x000fe40000000000 */
[----:B------:R-:W-:Y:S01]  /*10f0*/  IMAD.HI.U32 R6, R10, R18, RZ ;  /* 0x000000120a067227 */ /* 0x000fe200078e00ff */
[----:B------:R-:W-:Y:S02]  /*1100*/  ISETP.GT.U32.AND P6, PT, R3, R17, PT ;  /* 0x000000110300720c */ /* 0x000fe40003fc4070 */
[----:B------:R-:W-:Y:S01]  /*1110*/  IABS R19, R9 ;  /* 0x0000000900137213 */ /* 0x000fe20000000000 */
[----:B0-----:R-:W-:Y:S02]  /*1120*/  IMAD.MOV.U32 R2, RZ, RZ, R20 ;  /* 0x000000ffff027224 */ /* 0x001fe400078e0014 */
[----:B------:R-:W-:Y:S01]  /*1130*/  @!P3 IMAD.IADD R4, R4, 0x1, -R3 ;  /* 0x000000010404b824 */ /* 0x000fe200078e0a03 */
[----:B------:R-:W-:Y:S01]  /*1140*/  ISETP.GE.AND P3, PT, R13, RZ, PT ;  /* 0x000000ff0d00720c */ /* 0x000fe20003f66270 */
[----:B------:R-:W-:Y:S01]  /*1150*/  @!P1 IMAD.MOV R2, RZ, RZ, -R2 ;  /* 0x000000ffff029224 */ /* 0x000fe200078e0a02 */
[----:B------:R-:W-:Y:S01]  /*1160*/  ISETP.GT.U32.AND P1, PT, R3, R16, PT ;  /* 0x000000100300720c */ /* 0x000fe20003f24070 */
[----:B------:R-:W-:-:S02]  /*1170*/  IMAD.MOV R6, RZ, RZ, -R6 ;  /* 0x000000ffff067224 */ /* 0x000fc400078e0a06 */
[--C-:B------:R-:W-:Y:S01]  /*1180*/  @!P0 IMAD.IADD R14, R14, 0x1, -R3.reuse ;  /* 0x000000010e0e8824 */ /* 0x100fe200078e0a03 */
[----:B------:R0:W-:Y:S01]  /*1190*/  STL [R1+0x4], R2 ;  /* 0x0000040201007387 */ /* 0x0001e20000100800 */
[----:B------:R-:W-:Y:S01]  /*11a0*/  IMAD R18, R3, R6, R18 ;  /* 0x0000000603127224 */ /* 0x000fe200078e0212 */
[----:B------:R-:W-:Y:S01]  /*11b0*/  ISETP.GE.AND P0, PT, R8, RZ, PT ;  /* 0x000000ff0800720c */ /* 0x000fe20003f06270 */
[--C-:B------:R-:W-:Y:S02]  /*11c0*/  @!P6 IMAD.IADD R17, R17, 0x1, -R3.reuse ;  /* 0x000000011111e824 */ /* 0x100fe400078e0a03 */
[----:B------:R-:W-:Y:S02]  /*11d0*/  @!P2 IMAD.MOV R14, RZ, RZ, -R14 ;  /* 0x000000ffff0ea224 */ /* 0x000fe400078e0a0e */
[----:B------:R-:W-:Y:S01]  /*11e0*/  VIADD R8, R0, 0xc4 ;  /* 0x000000c400087836 */ /* 0x000fe20000000000 */
[----:B------:R-:W-:Y:S01]  /*11f0*/  ISETP.GT.U32.AND P2, PT, R3, R17, PT ;  /* 0x000000110300720c */ /* 0x000fe20003f44070 */
[----:B------:R-:W-:Y:S01]  /*1200*/  @!P1 IMAD.IADD R16, R16, 0x1, -R3 ;  /* 0x0000000110109824 */ /* 0x000fe200078e0a03 */
[----:B------:R-:W-:Y:S01]  /*1210*/  ISETP.GE.AND P1, PT, R7, RZ, PT ;  /* 0x000000ff0700720c */ /* 0x000fe20003f26270 */
[----:B0-----:R-:W-:Y:S01]  /*1220*/  IMAD.MOV.U32 R2, RZ, RZ, R4 ;  /* 0x000000ffff027224 */ /* 0x001fe200078e0004 */
[----:B------:R-:W-:Y:S01]  /*1230*/  IABS R21, R8 ;  /* 0x0000000800157213 */ /* 0x000fe20000000000 */
[----:B------:R-:W-:Y:S01]  /*1240*/  VIADD R7, R0, 0xc8 ;  /* 0x000000c800077836 */ /* 0x000fe20000000000 */
[C---:B------:R-:W-:Y:S01]  /*1250*/  ISETP.GT.U32.AND P6, PT, R3.reuse, R16, PT ;  /* 0x000000100300720c */ /* 0x040fe20003fc4070 */
[----:B------:R-:W-:Y:S01]  /*1260*/  @!P5 IMAD.MOV R2, RZ, RZ, -R2 ;  /* 0x000000ffff02d224 */ /* 0x000fe200078e0a02 */
[----:B------:R-:W-:Y:S01]  /*1270*/  ISETP.GT.U32.AND P5, PT, R3, R18, PT ;  /* 0x000000120300720c */ /* 0x000fe20003fa4070 */
[----:B------:R-:W-:Y:S01]  /*1280*/  IMAD.HI.U32 R4, R10, R19, RZ ;  /* 0x000000130a047227 */ /* 0x000fe200078e00ff */
[----:B------:R-:W-:-:S02]  /*1290*/  IABS R20, R7 ;  /* 0x0000000700147213 */ /* 0x000fc40000000000 */
[----:B------:R-:W-:Y:S01]  /*12a0*/  STL [R1+0x340], R2 ;  /* 0x0003400201007387 */ /* 0x000fe20000100800 */
[----:B------:R-:W-:Y:S02]  /*12b0*/  IMAD.MOV R4, RZ, RZ, -R4 ;  /* 0x000000ffff047224 */ /* 0x000fe400078e0a04 */
[----:B------:R-:W-:Y:S01]  /*12c0*/  @!P2 IMAD.IADD R17, R17, 0x1, -R3 ;  /* 0x000000011111a824 */ /* 0x000fe200078e0a03 */
[----:B------:R-:W-:Y:S01]  /*12d0*/  ISETP.GE.AND P2, PT, R7, RZ, PT ;  /* 0x000000ff0700720c */ /* 0x000fe20003f46270 */
[----:B------:R-:W-:Y:S01]  /*12e0*/  IMAD R19, R3, R4, R19 ;  /* 0x0000000403137224 */ /* 0x000fe200078e0213 */
[----:B------:R-:W-:Y:S01]  /*12f0*/  STL [R1+0x344], R14 ;  /* 0x0003440e01007387 */ /* 0x000fe20000100800 */
[----:B------:R-:W-:-:S04]  /*1300*/  IMAD.HI.U32 R4, R10, R20, RZ ;  /* 0x000000140a047227 */ /* 0x000fc800078e00ff */
[--C-:B------:R-:W-:Y:S01]  /*1310*/  @!P6 IMAD.IADD R16, R16, 0x1, -R3.reuse ;  /* 0x000000011010e824 */ /* 0x100fe200078e0a03 */
[C---:B------:R-:W-:Y:S01]  /*1320*/  ISETP.GT.U32.AND P6, PT, R3.reuse, R19, PT ;  /* 0x000000130300720c */ /* 0x040fe20003fc4070 */
[----:B------:R-:W-:Y:S01]  /*1330*/  @!P5 IMAD.IADD R18, R18, 0x1, -R3 ;  /* 0x000000011212d824 */ /* 0x000fe200078e0a03 */
[----:B------:R-:W-:Y:S01]  /*1340*/  ISETP.GE.AND P5, PT, R8, RZ, PT ;  /* 0x000000ff0800720c */ /* 0x000fe20003fa6270 */
[----:B------:R-:W-:Y:S02]  /*1350*/  IMAD.MOV R4, RZ, RZ, -R4 ;  /* 0x000000ffff047224 */ /* 0x000fe400078e0a04 */
[----:B------:R-:W-:Y:S01]  /*1360*/  @!P3 IMAD.MOV R16, RZ, RZ, -R16 ;  /* 0x000000ffff10b224 */ /* 0x000fe200078e0a10 */
[----:B------:R-:W-:Y:S01]  /*1370*/  ISETP.GT.U32.AND P3, PT, R3, R18, PT ;  /* 0x000000120300720c */ /* 0x000fe20003f64070 */
[----:B------:R-:W-:-:S04]  /*1380*/  IMAD.HI.U32 R6, R10, R21, RZ ;  /* 0x000000150a067227 */ /* 0x000fc800078e00ff */
[C---:B------:R-:W-:Y:S02]  /*1390*/  IMAD R20, R3.reuse, R4, R20 ;  /* 0x0000000403147224 */ /* 0x040fe400078e0214 */
[----:B------:R-:W-:Y:S02]  /*13a0*/  VIADD R7, R0, 0xc0 ;  /* 0x000000c000077836 */ /* 0x000fe40000000000 */
[----:B------:R-:W-:Y:S02]  /*13b0*/  IMAD.MOV R6, RZ, RZ, -R6 ;  /* 0x000000ffff067224 */ /* 0x000fe400078e0a06 */
[----:B------:R-:W-:Y:S01]  /*13c0*/  @!P0 IMAD.MOV R17, RZ, RZ, -R17 ;  /* 0x000000ffff118224 */ /* 0x000fe200078e0a11 */
[----:B------:R-:W-:Y:S01]  /*13d0*/  IABS R22, R7 ;  /* 0x0000000700167213 */ /* 0x000fe20000000000 */
[C---:B------:R-:W-:Y:S01]  /*13e0*/  IMAD R21, R3.reuse, R6, R21 ;  /* 0x0000000603157224 */ /* 0x040fe200078e0215 */
[----:B------:R-:W-:Y:S01]  /*13f0*/  ISETP.GT.U32.AND P0, PT, R3, R20, PT ;  /* 0x000000140300720c */ /* 0x000fe20003f04070 */
[----:B------:R-:W-:-:S02]  /*1400*/  @!P3 IMAD.IADD R18, R18, 0x1, -R3 ;  /* 0x000000011212b824 */ /* 0x000fc400078e0a03 */
[----:B------:R-:W-:Y:S01]  /*1410*/  IMAD.HI.U32 R4, R10, R22, RZ ;  /* 0x000000160a047227 */ /* 0x000fe200078e00ff */
[----:B------:R-:W-:-:S03]  /*1420*/  ISETP.GT.U32.AND P3, PT, R3, R21, PT ;  /* 0x000000150300720c */ /* 0x000fc60003f64070 */
[----:B------:R-:W-:Y:S02]  /*1430*/  VIADD R11, R0, 0xbc ;  /* 0x000000bc000b7836 */ /* 0x000fe40000000000 */
[----:B------:R-:W-:Y:S02]  /*1440*/  IMAD.MOV R4, RZ, RZ, -R4 ;  /* 0x000000ffff047224 */ /* 0x000fe400078e0a04 */
[--C-:B------:R-:W-:Y:S01]  /*1450*/  @!P6 IMAD.IADD R19, R19, 0x1, -R3.reuse ;  /* 0x000000011313e824 */ /* 0x100fe200078e0a03 */
[----:B------:R-:W-:Y:S01]  /*1460*/  IABS R23, R11 ;  /* 0x0000000b00177213 */ /* 0x000fe20000000000 */
[C---:B------:R-:W-:Y:S02]  /*1470*/  IMAD R22, R3.reuse, R4, R22 ;  /* 0x0000000403167224 */ /* 0x040fe400078e0216 */
[----:B------:R-:W-:Y:S01]  /*1480*/  @!P0 IMAD.IADD R20, R20, 0x1, -R3 ;  /* 0x0000000114148824 */ /* 0x000fe200078e0a03 */
[C---:B------:R-:W-:Y:S01]  /*1490*/  ISETP.GT.U32.AND P6, PT, R3.reuse, R19, PT ;  /* 0x000000130300720c */ /* 0x040fe20003fc4070 */
[----:B------:R-:W-:Y:S01]  /*14a0*/  @!P1 IMAD.MOV R18, RZ, RZ, -R18 ;  /* 0x000000ffff129224 */ /* 0x000fe200078e0a12 */
[C---:B------:R-:W-:Y:S01]  /*14b0*/  ISETP.GT.U32.AND P0, PT, R3.reuse, R22, PT ;  /* 0x000000160300720c */ /* 0x040fe20003f04070 */
[----:B------:R-:W-:Y:S01]  /*14c0*/  IMAD.HI.U32 R4, R10, R23, RZ ;  /* 0x000000170a047227 */ /* 0x000fe200078e00ff */
[----:B------:R-:W-:-:S03]  /*14d0*/  ISETP.GT.U32.AND P1, PT, R3, R20, PT ;  /* 0x000000140300720c */ /* 0x000fc60003f24070 */
[C---:B------:R-:W-:Y:S02]  /*14e0*/  VIADD R8, R0.reuse, 0xb4 ;  /* 0x000000b400087836 */ /* 0x040fe40000000000 */
[----:B------:R-:W-:Y:S02]  /*14f0*/  @!P3 IMAD.IADD R21, R21, 0x1, -R3 ;  /* 0x000000011515b824 */ /* 0x000fe400078e0a03 */
[----:B------:R-:W-:Y:S01]  /*1500*/  @!P4 IMAD.MOV R15, RZ, RZ, -R15 ;  /* 0x000000ffff0fc224 */ /* 0x000fe200078e0a0f */
[----:B------:R-:W-:Y:S01]  /*1510*/  ISETP.GE.AND P4, PT, R9, RZ, PT ;  /* 0x000000ff0900720c */ /* 0x000fe20003f86270 */
[----:B------:R-:W-:Y:S01]  /*1520*/  VIADD R9, R0, 0xb8 ;  /* 0x000000b800097836 */ /* 0x000fe20000000000 */
[----:B------:R-:W-:Y:S01]  /*1530*/  IABS R25, R8 ;  /* 0x0000000800197213 */ /* 0x000fe20000000000 */
[----:B------:R-:W-:Y:S01]  /*1540*/  IMAD.MOV R4, RZ, RZ, -R4 ;  /* 0x000000ffff047224 */ /* 0x000fe200078e0a04 */
[----:B------:R-:W-:Y:S01]  /*1550*/  ISETP.GT.U32.AND P3, PT, R3, R21, PT ;  /* 0x000000150300720c */ /* 0x000fe20003f64070 */
[----:B------:R-:W-:Y:S01]  /*1560*/  @!P6 IMAD.IADD R19, R19, 0x1, -R3 ;  /* 0x000000011313e824 */ /* 0x000fe200078e0a03 */
[----:B------:R-:W-:Y:S01]  /*1570*/  IABS R24, R9 ;  /* 0x0000000900187213 */ /* 0x000fe20000000000 */
[----:B------:R-:W-:Y:S01]  /*1580*/  IMAD R23, R3, R4, R23 ;  /* 0x0000000403177224 */ /* 0x000fe200078e0217 */
[----:B------:R-:W-:Y:S01]  /*1590*/  ISETP.GE.AND P6, PT, R7, RZ, PT ;  /* 0x000000ff0700720c */ /* 0x000fe20003fc6270 */
[----:B------:R-:W-:Y:S01]  /*15a0*/  IMAD.HI.U32 R7, R10, R25, RZ ;  /* 0x000000190a077227 */ /* 0x000fe200078e00ff */
[----:B------:R-:W-:Y:S03]  /*15b0*/  STL [R1+0x348], R15 ;  /* 0x0003480f01007387 */ /* 0x000fe60000100800 */
[--C-:B------:R-:W-:Y:S01]  /*15c0*/  @!P0 IMAD.IADD R22, R22, 0x1, -R3.reuse ;  /* 0x0000000116168824 */ /* 0x100fe200078e0a03 */
[----:B------:R-:W-:Y:S01]  /*15d0*/  STL [R1+0x34c], R16 ;  /* 0x00034c1001007387 */ /* 0x000fe20000100800 */
[----:B------:R-:W-:Y:S01]  /*15e0*/  @!P1 IMAD.IADD R20, R20, 0x1, -R3 ;  /* 0x0000000114149824 */ /* 0x000fe200078e0a03 */
[C---:B------:R-:W-:Y:S01]  /*15f0*/  ISETP.GT.U32.AND P1, PT, R3.reuse, R23, PT ;  /* 0x000000170300720c */ /* 0x040fe20003f24070 */
[----:B------:R-:W-:Y:S01]  /*1600*/  IMAD.HI.U32 R6, R10, R24, RZ ;  /* 0x000000180a067227 */ /* 0x000fe200078e00ff */
[----:B------:R-:W-:Y:S01]  /*1610*/  ISETP.GT.U32.AND P0, PT, R3, R22, PT ;  /* 0x000000160300720c */ /* 0x000fe20003f04070 */
[----:B------:R-:W-:Y:S02]  /*1620*/  STL [R1+0x354], R17 ;  /* 0x0003541101007387 */ /* 0x000fe40000100800 */
[----:B------:R-:W-:-:S02]  /*1630*/  IMAD.MOV R12, RZ, RZ, -R7 ;  /* 0x000000ffff0c7224 */ /* 0x000fc400078e0a07 */
[----:B------:R-:W-:Y:S01]  /*1640*/  IMAD.MOV R6, RZ, RZ, -R6 ;  /* 0x000000ffff067224 */ /* 0x000fe200078e0a06 */
[----:B------:R-:W-:Y:S01]  /*1650*/  STL [R1+0x358], R18 ;  /* 0x0003581201007387 */ /* 0x000fe20000100800 */
[----:B------:R-:W-:Y:S02]  /*1660*/  IMAD R25, R3, R12, R25 ;  /* 0x0000000c03197224 */ /* 0x000fe400078e0219 */
[----:B------:R-:W-:Y:S02]  /*1670*/  @!P3 IMAD.IADD R21, R21, 0x1, -R3 ;  /* 0x000000011515b824 */ /* 0x000fe400078e0a03 */
[C---:B------:R-:W-:Y:S02]  /*1680*/  IMAD R24, R3.reuse, R6, R24 ;  /* 0x0000000603187224 */ /* 0x040fe400078e0218 */
[----:B------:R-:W-:Y:S02]  /*1690*/  VIADD R6, R0, 0xb0 ;  /* 0x000000b000067836 */ /* 0x000fe40000000000 */
[----:B------:R-:W-:Y:S01]  /*16a0*/  @!P5 IMAD.MOV R21, RZ, RZ, -R21 ;  /* 0x000000ffff15d224 */ /* 0x000fe200078e0a15 */
[----:B------:R-:W-:Y:S01]  /*16b0*/  ISETP.GT.U32.AND P5, PT, R3, R25, PT ;  /* 0x000000190300720c */ /* 0x000fe20003fa4070 */
[--C-:B------:R-:W-:Y:S01]  /*16c0*/  @!P1 IMAD.IADD R23, R23, 0x1, -R3.reuse ;  /* 0x0000000117179824 */ /* 0x100fe200078e0a03 */
[----:B------:R-:W-:Y:S01]  /*16d0*/  IABS R26, R6 ;  /* 0x00000006001a7213 */ /* 0x000fe20000000000 */
[----:B------:R-:W-:Y:S01]  /*16e0*/  @!P0 IMAD.IADD R22, R22, 0x1, -R3 ;  /* 0x0000000116168824 */ /* 0x000fe200078e0a03 */
[----:B------:R-:W-:Y:S01]  /*16f0*/  ISETP.GE.AND P0, PT, R8, RZ, PT ;  /* 0x000000ff0800720c */ /* 0x000fe20003f06270 */
[----:B------:R-:W-:Y:S01]  /*1700*/  VIADD R8, R0, 0xac ;  /* 0x000000ac00087836 */ /* 0x000fe20000000000 */
[C---:B------:R-:W-:Y:S01]  /*1710*/  ISETP.GT.U32.AND P1, PT, R3.reuse, R23, PT ;  /* 0x000000170300720c */ /* 0x040fe20003f24070 */
[----:B------:R-:W-:Y:S01]  /*1720*/  IMAD.HI.U32 R4, R10, R26, RZ ;  /* 0x0000001a0a047227 */ /* 0x000fe200078e00ff */
[----:B------:R-:W-:-:S02]  /*1730*/  ISETP.GT.U32.AND P3, PT, R3, R24, PT ;  /* 0x000000180300720c */ /* 0x000fc40003f64070 */
[----:B------:R-:W-:Y:S01]  /*1740*/  IABS R27, R8 ;  /* 0x00000008001b7213 */ /* 0x000fe20000000000 */
[----:B------:R-:W-:Y:S02]  /*1750*/  IMAD.MOV R4, RZ, RZ, -R4 ;  /* 0x000000ffff047224 */ /* 0x000fe400078e0a04 */
[----:B------:R-:W-:Y:S02]  /*1760*/  VIADD R7, R0, 0xa8 ;  /* 0x000000a800077836 */ /* 0x000fe40000000000 */
[----:B------:R-:W-:Y:S02]  /*1770*/  @!P5 IMAD.IADD R25, R25, 0x1, -R3 ;  /* 0x000000011919d824 */ /* 0x000fe400078e0a03 */
[C---:B------:R-:W-:Y:S01]  /*1780*/  IMAD R26, R3.reuse, R4, R26 ;  /* 0x00000004031a7224 */ /* 0x040fe200078e021a */
[----:B------:R-:W-:Y:S01]  /*1790*/  IABS R28, R7 ;  /* 0x00000007001c7213 */ /* 0x000fe20000000000 */
[----:B------:R-:W-:Y:S01]  /*17a0*/  IMAD.HI.U32 R4, R10, R27, RZ ;  /* 0x0000001b0a047227 */ /* 0x000fe200078e00ff */
[----:B------:R-:W-:-:S03]  /*17b0*/  ISETP.GT.U32.AND P5, PT, R3, R25, PT ;  /* 0x000000190300720c */ /* 0x000fc60003fa4070 */
[----:B------:R-:W-:Y:S01]  /*17c0*/  @!P1 IMAD.IADD R23, R23, 0x1, -R3 ;  /* 0x0000000117179824 */ /* 0x000fe200078e0a03 */
[----:B------:R-:W-:Y:S01]  /*17d0*/  ISETP.GE.AND P1, PT, R6, RZ, PT ;  /* 0x000000ff0600720c */ /* 0x000fe20003f26270 */
[----:B------:R-:W-:Y:S02]  /*17e0*/  IMAD.MOV R6, RZ, RZ, -R4 ;  /* 0x000000ffff067224 */ /* 0x000fe400078e0a04 */
[----:B------:R-:W-:-:S04]  /*17f0*/  IMAD.HI.U32 R4, R10, R28, RZ ;  /* 0x0000001c0a047227 */ /* 0x000fc800078e00ff */
[----:B------:R-:W-:Y:S01]  /*1800*/  @!P6 IMAD.MOV R22, RZ, RZ, -R22 ;  /* 0x000000ffff16e224 */ /* 0x000fe200078e0a16 */
[----:B------:R-:W-:Y:S01]  /*1810*/  ISETP.GT.U32.AND P6, PT, R3, R26, PT ;  /* 0x0000001a0300720c */ /* 0x000fe20003fc4070 */
[----:B------:R-:W-:Y:S02]  /*1820*/  IMAD.MOV R4, RZ, RZ, -R4 ;  /* 0x000000ffff047224 */ /* 0x000fe400078e0a04 */
[--C-:B------:R-:W-:Y:S02]  /*1830*/  @!P3 IMAD.IADD R24, R24, 0x1, -R3.reuse ;  /* 0x000000011818b824 */ /* 0x100fe400078e0a03 */
[----:B------:R-:W-:Y:S02]  /*1840*/  @!P5 IMAD.IADD R25, R25, 0x1, -R3 ;  /* 0x000000011919d824 */ /* 0x000fe400078e0a03 */
[C---:B------:R-:W-:Y:S01]  /*1850*/  IMAD R28, R3.reuse, R4, R28 ;  /* 0x00000004031c7224 */ /* 0x040fe200078e021c */
[----:B------:R-:W-:Y:S01]  /*1860*/  ISETP.GT.U32.AND P3, PT, R3, R24, PT ;  /* 0x000000180300720c */ /* 0x000fe20003f64070 */
[----:B------:R-:W-:Y:S01]  /*1870*/  @!P2 IMAD.MOV R20, RZ, RZ, -R20 ;  /* 0x000000ffff14a224 */ /* 0x000fe200078e0a14 */
[----:B------:R-:W-:Y:S01]  /*1880*/  ISETP.GE.AND P2, PT, R9, RZ, PT ;  /* 0x000000ff0900720c */ /* 0x000fe20003f46270 */
[----:B------:R-:W-:-:S02]  /*1890*/  IMAD R27, R3, R6, R27 ;  /* 0x00000006031b7224 */ /* 0x000fc400078e021b */
[----:B------:R-:W-:Y:S02]  /*18a0*/  VIADD R9, R0, 0xa4 ;  /* 0x000000a400097836 */ /* 0x000fe40000000000 */
[----:B------:R-:W-:Y:S01]  /*18b0*/  @!P0 IMAD.MOV R25, RZ, RZ, -R25 ;  /* 0x000000ffff198224 */ /* 0x000fe200078e0a19 */
[C---:B------:R-:W-:Y:S01]  /*18c0*/  ISETP.GT.U32.AND P0, PT, R3.reuse, R28, PT ;  /* 0x0000001c0300720c */ /* 0x040fe20003f04070 */
[----:B------:R-:W-:Y:S01]  /*18d0*/  @!P6 IMAD.IADD R26, R26, 0x1, -R3 ;  /* 0x000000011a1ae824 */ /* 0x000fe200078e0a03 */
[C---:B------:R-:W-:Y:S01]  /*18e0*/  ISETP.GT.U32.AND P5, PT, R3.reuse, R27, PT ;  /* 0x0000001b0300720c */ /* 0x040fe20003fa4070 */
[----:B------:R-:W-:Y:S01]  /*18f0*/  @!P4 IMAD.MOV R19, RZ, RZ, -R19 ;  /* 0x000000ffff13c224 */ /* 0x000fe200078e0a13 */
[----:B------:R-:W-:Y:S01]  /*1900*/  IABS R29, R9 ;  /* 0x00000009001d7213 */ /* 0x000fe20000000000 */
[----:B------:R-:W-:Y:S01]  /*1910*/  VIADD R6, R0, 0xa0 ;  /* 0x000000a000067836 */ /* 0x000fe20000000000 */
[----:B------:R-:W-:Y:S01]  /*1920*/  ISETP.GT.U32.AND P6, PT, R3, R26, PT ;  /* 0x0000001a0300720c */ /* 0x000fe20003fc4070 */
[----:B------:R-:W-:Y:S01]  /*1930*/  @!P3 IMAD.IADD R24, R24, 0x1, -R3 ;  /* 0x000000011818b824 */ /* 0x000fe200078e0a03 */
[----:B------:R-:W-:Y:S01]  /*1940*/  ISETP.GE.AND P4, PT, R11, RZ, PT ;  /* 0x000000ff0b00720c */ /* 0x000fe20003f86270 */
[----:B------:R-:W-:Y:S01]  /*1950*/  IMAD.HI.U32 R4, R10, R29, RZ ;  /* 0x0000001d0a047227 */ /* 0x000fe200078e00ff */
[----:B------:R-:W-:Y:S01]  /*1960*/  ISETP.GE.AND P3, PT, R8, RZ, PT ;  /* 0x000000ff0800720c */ /* 0x000fe20003f66270 */
[----:B------:R-:W-:Y:S01]  /*1970*/  STL [R1+0x35c], R19 ;  /* 0x00035c1301007387 */ /* 0x000fe20000100800 */
[----:B------:R-:W-:Y:S01]  /*1980*/  IABS R30, R6 ;  /* 0x00000006001e7213 */ /* 0x000fe20000000000 */
[----:B------:R-:W-:-:S02]  /*1990*/  VIADD R8, R0, 0x9c ;  /* 0x0000009c00087836 */ /* 0x000fc40000000000 */
[----:B------:R-:W-:Y:S01]  /*19a0*/  IMAD.MOV R4, RZ, RZ, -R4 ;  /* 0x000000ffff047224 */ /* 0x000fe200078e0a04 */
[----:B------:R-:W-:Y:S01]  /*19b0*/  STL [R1+0x360], R20 ;  /* 0x0003601401007387 */ /* 0x000fe20000100800 */
[--C-:B------:R-:W-:Y:S01]  /*19c0*/  @!P0 IMAD.IADD R28, R28, 0x1, -R3.reuse ;  /* 0x000000011c1c8824 */ /* 0x100fe200078e0a03 */
[----:B------:R-:W-:Y:S01]  /*19d0*/  IABS R31, R8 ;  /* 0x00000008001f7213 */ /* 0x000fe20000000000 */
[----:B------:R-:W-:Y:S01]  /*19e0*/  @!P5 IMAD.IADD R27, R27, 0x1, -R3 ;  /* 0x000000011b1bd824 */ /* 0x000fe200078e0a03 */
[----:B------:R-:W-:Y:S01]  /*19f0*/  STL [R1+0x364], R21 ;  /* 0x0003641501007387 */ /* 0x000fe20000100800 */
[C---:B------:R-:W-:Y:S01]  /*1a00*/  IMAD R29, R3.reuse, R4, R29 ;  /* 0x00000004031d7224 */ /* 0x040fe200078e021d */
[C---:B------:R-:W-:Y:S01]  /*1a10*/  ISETP.GT.U32.AND P0, PT, R3.reuse, R28, PT ;  /* 0x0000001c0300720c */ /* 0x040fe20003f04070 */
[----:B------:R-:W-:Y:S01]  /*1a20*/  IMAD.HI.U32 R4, R10, R30, RZ ;  /* 0x0000001e0a047227 */ /* 0x000fe200078e00ff */
[----:B------:R-:W-:Y:S01]  /*1a30*/  ISETP.GT.U32.AND P5, PT, R3, R27, PT ;  /* 0x0000001b0300720c */ /* 0x000fe20003fa4070 */
[----:B------:R-:W-:Y:S02]  /*1a40*/  STL [R1+0x368], R22 ;  /* 0x0003681601007387 */ /* 0x000fe40000100800 */
[----:B------:R-:W-:Y:S01]  /*1a50*/  @!P6 IMAD.IADD R26, R26, 0x1, -R3 ;  /* 0x000000011a1ae824 */ /* 0x000fe200078e0a03 */
[----:B------:R-:W-:Y:S01]  /*1a60*/  ISETP.GE.AND P6, PT, R6, RZ, PT ;  /* 0x000000ff0600720c */ /* 0x000fe20003fc6270 */
[----:B------:R-:W-:Y:S01]  /*1a70*/  @!P4 IMAD.MOV R23, RZ, RZ, -R23 ;  /* 0x000000ffff17c224 */ /* 0x000fe200078e0a17 */
[----:B------:R-:W-:Y:S01]  /*1a80*/  ISETP.GE.AND P4, PT, R7, RZ, PT ;  /* 0x000000ff0700720c */ /* 0x000fe20003f86270 */
[----:B------:R-:W-:-:S02]  /*1a90*/  IMAD.MOV R6, RZ, RZ, -R4 ;  /* 0x000000ffff067224 */ /* 0x000fc400078e0a04 */
[----:B------:R-:W-:Y:S01]  /*1aa0*/  IMAD.HI.U32 R4, R10, R31, RZ ;  /* 0x0000001f0a047227 */ /* 0x000fe200078e00ff */
[----:B------:R0:W-:Y:S03]  /*1ab0*/  STL [R1+0x36c], R23 ;  /* 0x00036c1701007387 */ /* 0x0001e60000100800 */
[C---:B------:R-:W-:Y:S02]  /*1ac0*/  IMAD R30, R3.reuse, R6, R30 ;  /* 0x00000006031e7224 */ /* 0x040fe400078e021e */
[----:B------:R-:W-:Y:S02]  /*1ad0*/  IMAD.MOV R6, RZ, RZ, -R4 ;  /* 0x000000ffff067224 */ /* 0x000fe400078e0a04 */
[----:B------:R-:W-:Y:S01]  /*1ae0*/  @!P0 IMAD.IADD R28, R28, 0x1, -R3 ;  /* 0x000000011c1c8824 */ /* 0x000fe200078e0a03 */
[C---:B------:R-:W-:Y:S01]  /*1af0*/  ISETP.GT.U32.AND P0, PT, R3.reuse, R30, PT ;  /* 0x0000001e0300720c */ /* 0x040fe20003f04070 */
[----:B------:R-:W-:Y:S01]  /*1b00*/  IMAD R31, R3, R6, R31 ;  /* 0x00000006031f7224 */ /* 0x000fe200078e021f */
[----:B0-----:R-:W-:Y:S01]  /*1b10*/  IABS R23, R0 ;  /* 0x0000000000177213 */ /* 0x001fe20000000000 */
[----:B------:R-:W-:Y:S01]  /*1b20*/  @!P5 IMAD.IADD R27, R27, 0x1, -R3 ;  /* 0x000000011b1bd824 */ /* 0x000fe200078e0a03 */
[C---:B------:R-:W-:Y:S01]  /*1b30*/  ISETP.GT.U32.AND P5, PT, R3.reuse, R29, PT ;  /* 0x0000001d0300720c */ /* 0x040fe20003fa4070 */
[----:B------:R-:W-:Y:S01]  /*1b40*/  @!P4 IMAD.MOV R28, RZ, RZ, -R28 ;  /* 0x000000ffff1cc224 */ /* 0x000fe200078e0a1c */
[----:B------:R-:W-:Y:S01]  /*1b50*/  ISETP.GT.U32.AND P4, PT, R3, R31, PT ;  /* 0x0000001f0300720c */ /* 0x000fe20003f84070 */
[----:B------:R-:W-:-:S02]  /*1b60*/  VIADD R7, R0, 0x98 ;  /* 0x0000009800077836 */ /* 0x000fc40000000000 */
[----:B------:R-:W-:Y:S01]  /*1b70*/  @!P1 IMAD.MOV R26, RZ, RZ, -R26 ;  /* 0x000000ffff1a9224 */ /* 0x000fe200078e0a1a */
[----:B------:R-:W-:Y:S01]  /*1b80*/  ISETP.GE.AND P1, PT, R8, RZ, PT ;  /* 0x000000ff0800720c */ /* 0x000fe20003f26270 */
[C---:B------:R-:W-:Y:S01]  /*1b90*/  VIADD R8, R0.reuse, 0x94 ;  /* 0x0000009400087836 */ /* 0x040fe20000000000 */
[----:B------:R-:W-:Y:S01]  /*1ba0*/  IABS R32, R7 ;  /* 0x0000000700207213 */ /* 0x000fe20000000000 */
[----:B------:R-:W-:Y:S01]  /*1bb0*/  @!P2 IMAD.MOV R24, RZ, RZ, -R24 ;  /* 0x000000ffff18a224 */ /* 0x000fe200078e0a18 */
[----:B------:R-:W-:Y:S01]  /*1bc0*/  ISETP.GE.AND P2, PT, R9, RZ, PT ;  /* 0x000000ff0900720c */ /* 0x000fe20003f46270 */
[----:B------:R-:W-:Y:S01]  /*1bd0*/  VIADD R9, R0, 0x90 ;  /* 0x0000009000097836 */ /* 0x000fe20000000000 */
[----:B------:R-:W-:Y:S01]  /*1be0*/  IABS R33, R8 ;  /* 0x0000000800217213 */ /* 0x000fe20000000000 */
[--C-:B------:R-:W-:Y:S01]  /*1bf0*/  @!P5 IMAD.IADD R29, R29, 0x1, -R3.reuse ;  /* 0x000000011d1dd824 */ /* 0x100fe200078e0a03 */
[----:B------:R0:W-:Y:S01]  /*1c00*/  STL [R1+0x370], R24 ;  /* 0x0003701801007387 */ /* 0x0001e20000100800 */
[--C-:B------:R-:W-:Y:S01]  /*1c10*/  @!P0 IMAD.IADD R30, R30, 0x1, -R3.reuse ;  /* 0x000000011e1e8824 */ /* 0x100fe200078e0a03 */
[----:B------:R-:W-:Y:S01]  /*1c20*/  IABS R34, R9 ;  /* 0x0000000900227213 */ /* 0x000fe20000000000 */
[----:B------:R-:W-:Y:S01]  /*1c30*/  @!P4 IMAD.IADD R31, R31, 0x1, -R3 ;  /* 0x000000011f1fc824 */ /* 0x000fe200078e0a03 */
[C---:B------:R-:W-:Y:S01]  /*1c40*/  ISETP.GT.U32.AND P5, PT, R3.reuse, R29, PT ;  /* 0x0000001d0300720c */ /* 0x040fe20003fa4070 */
[C---:B------:R-:W-:Y:S01]  /*1c50*/  IMAD.HI.U32 R4, R10.reuse, R32, RZ ;  /* 0x000000200a047227 */ /* 0x040fe200078e00ff */
[C---:B------:R-:W-:Y:S01]  /*1c60*/  ISETP.GT.U32.AND P0, PT, R3.reuse, R30, PT ;  /* 0x0000001e0300720c */ /* 0x040fe20003f04070 */
[----:B------:R-:W-:Y:S01]  /*1c70*/  STL [R1+0x374], R25 ;  /* 0x0003741901007387 */ /* 0x000fe20000100800 */
[----:B------:R-:W-:Y:S01]  /*1c80*/  ISETP.GT.U32.AND P4, PT, R3, R31, PT ;  /* 0x0000001f0300720c */ /* 0x000fe20003f84070 */
[----:B------:R-:W-:-:S02]  /*1c90*/  IMAD.HI.U32 R6, R10, R33, RZ ;  /* 0x000000210a067227 */ /* 0x000fc400078e00ff */
[----:B------:R-:W-:Y:S02]  /*1ca0*/  STL [R1+0x378], R26 ;  /* 0x0003781a01007387 */ /* 0x000fe40000100800 */
[----:B------:R-:W-:Y:S01]  /*1cb0*/  @!P3 IMAD.MOV R27, RZ, RZ, -R27 ;  /* 0x000000ffff1bb224 */ /* 0x000fe200078e0a1b */
[----:B------:R-:W-:Y:S01]  /*1cc0*/  ISETP.GE.AND P3, PT, R7, RZ, PT ;  /* 0x000000ff0700720c */ /* 0x000fe20003f66270 */
[----:B------:R-:W-:Y:S02]  /*1cd0*/  IMAD.MOV R4, RZ, RZ, -R4 ;  /* 0x000000ffff047224 */ /* 0x000fe400078e0a04 */
[----:B------:R-:W-:Y:S01]  /*1ce0*/  IMAD.HI.U32 R7, R10, R34, RZ ;  /* 0x000000220a077227 */ /* 0x000fe200078e00ff */
[----:B------:R1:W-:Y:S03]  /*1cf0*/  STL [R1+0x37c], R27 ;  /* 0x00037c1b01007387 */ /* 0x0003e60000100800 */
[----:B------:R-:W-:-:S02]  /*1d00*/  IMAD.MOV R6, RZ, RZ, -R6 ;  /* 0x000000ffff067224 */ /* 0x000fc400078e0a06 */
[C---:B------:R-:W-:Y:S02]  /*1d10*/  IMAD R32, R3.reuse, R4, R32 ;  /* 0x0000000403207224 */ /* 0x040fe400078e0220 */
[----:B------:R-:W-:Y:S02]  /*1d20*/  IMAD.MOV R7, RZ, RZ, -R7 ;  /* 0x000000ffff077224 */ /* 0x000fe400078e0a07 */
[----:B------:R-:W-:Y:S02]  /*1d30*/  IMAD R33, R3, R6, R33 ;  /* 0x0000000603217224 */ /* 0x000fe400078e0221 */
[--C-:B------:R-:W-:Y:S01]  /*1d40*/  @!P5 IMAD.IADD R29, R29, 0x1, -R3.reuse ;  /* 0x000000011d1dd824 */ /* 0x100fe200078e0a03 */
[----:B------:R-:W-:Y:S01]  /*1d50*/  ISETP.GT.U32.AND P5, PT, R3, R32, PT ;  /* 0x000000200300720c */ /* 0x000fe20003fa4070 */
[----:B------:R-:W-:Y:S01]  /*1d60*/  @!P0 IMAD.IADD R30, R30, 0x1, -R3 ;  /* 0x000000011e1e8824 */ /* 0x000fe200078e0a03 */
[----:B------:R-:W-:Y:S01]  /*1d70*/  ISETP.GE.AND P0, PT, R9, RZ, PT ;  /* 0x000000ff0900720c */ /* 0x000fe20003f06270 */
[----:B------:R-:W-:-:S02]  /*1d80*/  IMAD R34, R3, R7, R34 ;  /* 0x0000000703227224 */ /* 0x000fc400078e0222 */
[--C-:B------:R-:W-:Y:S01]  /*1d90*/  @!P4 IMAD.IADD R31, R31, 0x1, -R3.reuse ;  /* 0x000000011f1fc824 */ /* 0x100fe200078e0a03 */
[C---:B------:R-:W-:Y:S01]  /*1da0*/  ISETP.GT.U32.AND P4, PT, R3.reuse, R33, PT ;  /* 0x000000210300720c */ /* 0x040fe20003f84070 */
[C---:B------:R-:W-:Y:S02]  /*1db0*/  VIADD R4, R0.reuse, 0x8c ;  /* 0x0000008c00047836 */ /* 0x040fe40000000000 */
[----:B------:R-:W-:Y:S01]  /*1dc0*/  @!P6 IMAD.MOV R30, RZ, RZ, -R30 ;  /* 0x000000ffff1ee224 */ /* 0x000fe200078e0a1e */
[C---:B------:R-:W-:Y:S01]  /*1dd0*/  ISETP.GT.U32.AND P6, PT, R3.reuse, R34, PT ;  /* 0x000000220300720c */ /* 0x040fe20003fc4070 */
[----:B------:R-:W-:Y:S01]  /*1de0*/  VIADD R7, R0, 0x88 ;  /* 0x0000008800077836 */ /* 0x000fe20000000000 */
[----:B------:R-:W-:Y:S01]  /*1df0*/  IABS R35, R4 ;  /* 0x0000000400237213 */ /* 0x000fe20000000000 */
[----:B------:R-:W-:Y:S02]  /*1e00*/  @!P5 IMAD.IADD R32, R32, 0x1, -R3 ;  /* 0x000000012020d824 */ /* 0x000fe400078e0a03 */
[----:B------:R-:W-:Y:S01]  /*1e10*/  @!P2 IMAD.MOV R29, RZ, RZ, -R29 ;  /* 0x000000ffff1da224 */ /* 0x000fe200078e0a1d */
[----:B------:R-:W-:Y:S01]  /*1e20*/  IABS R36, R7 ;  /* 0x0000000700247213 */ /* 0x000fe20000000000 */
[----:B------:R-:W-:Y:S01]  /*1e30*/  IMAD.HI.U32 R6, R10, R35, RZ ;  /* 0x000000230a067227 */ /* 0x000fe200078e00ff */
[----:B------:R-:W-:-:S02]  /*1e40*/  ISETP.GT.U32.AND P5, PT, R3, R32, PT ;  /* 0x000000200300720c */ /* 0x000fc40003fa4070 */
[----:B------:R-:W-:Y:S01]  /*1e50*/  ISETP.GE.AND P2, PT, R8, RZ, PT ;  /* 0x000000ff0800720c */ /* 0x000fe20003f46270 */
[--C-:B------:R-:W-:Y:S01]  /*1e60*/  @!P4 IMAD.IADD R33, R33, 0x1, -R3.reuse ;  /* 0x000000012121c824 */ /* 0x100fe200078e0a03 */
[----:B------:R-:W-:Y:S01]  /*1e70*/  ISETP.GE.AND P4, PT, R7, RZ, PT ;  /* 0x000000ff0700720c */ /* 0x000fe20003f86270 */
[----:B------:R-:W-:Y:S02]  /*1e80*/  IMAD.MOV R6, RZ, RZ, -R6 ;  /* 0x000000ffff067224 */ /* 0x000fe400078e0a06 */
[----:B------:R-:W-:Y:S01]  /*1e90*/  @!P6 IMAD.IADD R34, R34, 0x1, -R3 ;  /* 0x000000012222e824 */ /* 0x000fe200078e0a03 */
[C---:B------:R-:W-:Y:S01]  /*1ea0*/  ISETP.GT.U32.AND P6, PT, R3.reuse, R33, PT ;  /* 0x000000210300720c */ /* 0x040fe20003fc4070 */
[----:B------:R-:W-:Y:S02]  /*1eb0*/  IMAD R35, R3, R6, R35 ;  /* 0x0000000603237224 */ /* 0x000fe400078e0223 */
[----:B------:R-:W-:-:S04]  /*1ec0*/  IMAD.HI.U32 R6, R10, R36, RZ ;  /* 0x000000240a067227 */ /* 0x000fc800078e00ff */
[----:B------:R-:W-:Y:S02]  /*1ed0*/  IMAD.MOV R6, RZ, RZ, -R6 ;  /* 0x000000ffff067224 */ /* 0x000fe400078e0a06 */
[--C-:B------:R-:W-:Y:S01]  /*1ee0*/  @!P5 IMAD.IADD R32, R32, 0x1, -R3.reuse ;  /* 0x000000012020d824 */ /* 0x100fe200078e0a03 */
[C---:B------:R-:W-:Y:S01]  /*1ef0*/  ISETP.GT.U32.AND P5, PT, R3.reuse, R35, PT ;  /* 0x000000230300720c */ /* 0x040fe20003fa4070 */
[----:B------:R-:W-:Y:S02]  /*1f00*/  IMAD R36, R3, R6, R36 ;  /* 0x0000000603247224 */ /* 0x000fe400078e0224 */
[----:B------:R-:W-:Y:S02]  /*1f10*/  @!P6 IMAD.IADD R33, R33, 0x1, -R3 ;  /* 0x000000012121e824 */ /* 0x000fe400078e0a03 */
[----:B------:R-:W-:Y:S01]  /*1f20*/  VIADD R8, R0, 0x80 ;  /* 0x0000008000087836 */ /* 0x000fe20000000000 */
[C---:B------:R-:W-:Y:S01]  /*1f30*/  ISETP.GT.U32.AND P6, PT, R3.reuse, R36, PT ;  /* 0x000000240300720c */ /* 0x040fe20003fc4070 */
[----:B------:R-:W-:Y:S01]  /*1f40*/  @!P1 IMAD.MOV R31, RZ, RZ, -R31 ;  /* 0x000000ffff1f9224 */ /* 0x000fe200078e0a1f */
[----:B------:R-:W-:Y:S01]  /*1f50*/  ISETP.GE.AND P1, PT, R4, RZ, PT ;  /* 0x000000ff0400720c */ /* 0x000fe20003f26270 */
[----:B------:R-:W-:Y:S01]  /*1f60*/  VIADD R4, R0, 0x84 ;  /* 0x0000008400047836 */ /* 0x000fe20000000000 */
[----:B------:R-:W-:Y:S01]  /*1f70*/  IABS R38, R8 ;  /* 0x0000000800267213 */ /* 0x000fe20000000000 */
[----:B------:R-:W-:Y:S01]  /*1f80*/  @!P3 IMAD.MOV R32, RZ, RZ, -R32 ;  /* 0x000000ffff20b224 */ /* 0x000fe200078e0a20 */
[----:B------:R-:W-:Y:S01]  /*1f90*/  ISETP.GT.U32.AND P3, PT, R3, R34, PT ;  /* 0x000000220300720c */ /* 0x000fe20003f64070 */
[----:B------:R-:W-:Y:S01]  /*1fa0*/  @!P5 IMAD.IADD R35, R35, 0x1, -R3 ;  /* 0x000000012323d824 */ /* 0x000fe200078e0a03 */
[----:B------:R-:W-:Y:S01]  /*1fb0*/  IABS R37, R4 ;  /* 0x0000000400257213 */ /* 0x000fe20000000000 */
[----:B------:R-:W-:-:S03]  /*1fc0*/  IMAD.HI.U32 R6, R10, R38, RZ ;  /* 0x000000260a067227 */ /* 0x000fc600078e00ff */
[C---:B------:R-:W-:Y:S01]  /*1fd0*/  ISETP.GT.U32.AND P5, PT, R3.reuse, R35, PT ;  /* 0x000000230300720c */ /* 0x040fe20003fa4070 */
[----:B------:R-:W-:Y:S02]  /*1fe0*/  @!P6 IMAD.IADD R36, R36, 0x1, -R3 ;  /* 0x000000012424e824 */ /* 0x000fe400078e0a03 */
[----:B------:R-:W-:Y:S02]  /*1ff0*/  IMAD.MOV R6, RZ, RZ, -R6 ;  /* 0x000000ffff067224 */ /* 0x000fe400078e0a06 */
[----:B------:R-:W-:Y:S01]  /*2000*/  IMAD.HI.U32 R9, R10, R37, RZ ;  /* 0x000000250a097227 */ /* 0x000fe200078e00ff */
[----:B------:R-:W-:-:S03]  /*2010*/  ISETP.GT.U32.AND P6, PT, R3, R36, PT ;  /* 0x000000240300720c */ /* 0x000fc60003fc4070 */
[----:B------:R-:W-:Y:S02]  /*2020*/  IMAD R38, R3, R6, R38 ;  /* 0x0000000603267224 */ /* 0x000fe400078e0226 */
[--C-:B------:R-:W-:Y:S01]  /*2030*/  @!P3 IMAD.IADD R34, R34, 0x1, -R3.reuse ;  /* 0x000000012222b824 */ /* 0x100fe200078e0a03 */
[----:B------:R-:W-:Y:S01]  /*2040*/  ISETP.GE.AND P3, PT, R4, RZ, PT ;  /* 0x000000ff0400720c */ /* 0x000fe20003f66270 */
[----:B------:R-:W-:Y:S01]  /*2050*/  @!P5 IMAD.IADD R35, R35, 0x1, -R3 ;  /* 0x000000012323d824 */ /* 0x000fe200078e0a03 */
[----:B------:R-:W-:Y:S01]  /*2060*/  ISETP.GE.AND P5, PT, R8, RZ, PT ;  /* 0x000000ff0800720c */ /* 0x000fe20003fa6270 */
[----:B------:R-:W-:Y:S02]  /*2070*/  IMAD.MOV R8, RZ, RZ, -R9 ;  /* 0x000000ffff087224 */ /* 0x000fe400078e0a09 */
[----:B------:R-:W-:Y:S02]  /*2080*/  VIADD R7, R0, 0x7c ;  /* 0x0000007c00077836 */ /* 0x000fe40000000000 */
[----:B------:R-:W-:Y:S01]  /*2090*/  @!P6 IMAD.IADD R36, R36, 0x1, -R3 ;  /* 0x000000012424e824 */ /* 0x000fe200078e0a03 */
[C---:B------:R-:W-:Y:S01]  /*20a0*/  ISETP.GT.U32.AND P6, PT, R3.reuse, R38, PT ;  /* 0x000000260300720c */ /* 0x040fe20003fc4070 */
[----:B------:R-:W-:Y:S01]  /*20b0*/  IMAD R37, R3, R8, R37 ;  /* 0x0000000803257224 */ /* 0x000fe200078e0225 */
[----:B------:R-:W-:Y:S01]  /*20c0*/  IABS R39, R7 ;  /* 0x0000000700277213 */ /* 0x000fe20000000000 */
[----:B------:R-:W-:-:S02]  /*20d0*/  @!P0 IMAD.MOV R34, RZ, RZ, -R34 ;  /* 0x000000ffff228224 */ /* 0x000fc400078e0a22 */
[----:B------:R-:W-:Y:S01]  /*20e0*/  @!P1 IMAD.MOV R35, RZ, RZ, -R35 ;  /* 0x000000ffff239224 */ /* 0x000fe200078e0a23 */
[----:B------:R-:W-:Y:S01]  /*20f0*/  ISETP.GT.U32.AND P0, PT, R3, R37, PT ;  /* 0x000000250300720c */ /* 0x000fe20003f04070 */
[----:B------:R-:W-:Y:S01]  /*2100*/  IMAD.HI.U32 R4, R10, R39, RZ ;  /* 0x000000270a047227 */ /* 0x000fe200078e00ff */
[----:B------:R-:W-:Y:S02]  /*2110*/  ISETP.GE.AND P1, PT, R40, RZ, PT ;  /* 0x000000ff2800720c */ /* 0x000fe40003f26270 */
[----:B------:R-:W-:Y:S01]  /*2120*/  IABS R40, R40 ;  /* 0x0000002800287213 */ /* 0x000fe20000000000 */
[----:B------:R-:W-:Y:S02]  /*2130*/  IMAD.MOV R4, RZ, RZ, -R4 ;  /* 0x000000ffff047224 */ /* 0x000fe400078e0a04 */
[----:B------:R-:W-:Y:S02]  /*2140*/  @!P6 IMAD.IADD R38, R38, 0x1, -R3 ;  /* 0x000000012626e824 */ /* 0x000fe400078e0a03 */
[----:B------:R-:W-:-:S03]  /*2150*/  IMAD.HI.U32 R12, R10, R40, RZ ;  /* 0x000000280a0c7227 */ /* 0x000fc600078e00ff */
[----:B------:R-:W-:Y:S01]  /*2160*/  ISETP.GT.U32.AND P6, PT, R3, R38, PT ;  /* 0x000000260300720c */ /* 0x000fe20003fc4070 */
[----:B------:R-:W-:Y:S02]  /*2170*/  @!P0 IMAD.IADD R37, R37, 0x1, -R3 ;  /* 0x0000000125258824 */ /* 0x000fe400078e0a03 */
[----:B------:R-:W-:Y:S02]  /*2180*/  IMAD.MOV R12, RZ, RZ, -R12 ;  /* 0x000000ffff0c7224 */ /* 0x000fe400078e0a0c */
[C---:B------:R-:W-:Y:S01]  /*2190*/  IMAD R39, R3.reuse, R4, R39 ;  /* 0x0000000403277224 */ /* 0x040fe200078e0227 */
[C---:B------:R-:W-:Y:S01]  /*21a0*/  ISETP.GT.U32.AND P0, PT, R3.reuse, R37, PT ;  /* 0x000000250300720c */ /* 0x040fe20003f04070 */
[C---:B------:R-:W-:Y:S02]  /*21b0*/  VIADD R4, R0.reuse, 0x70 ;  /* 0x0000007000047836 */ /* 0x040fe40000000000 */
[----:B------:R-:W-:Y:S02]  /*21c0*/  VIADD R11, R0, 0x74 ;  /* 0x00000074000b7836 */ /* 0x000fe40000000000 */
[C---:B------:R-:W-:Y:S01]  /*21d0*/  IMAD R40, R3.reuse, R12, R40 ;  /* 0x0000000c03287224 */ /* 0x040fe200078e0228 */
[----:B------:R-:W-:Y:S01]  /*21e0*/  IABS R42, R4 ;  /* 0x00000004002a7213 */ /* 0x000fe20000000000 */
[----:B------:R-:W-:Y:S01]  /*21f0*/  @!P4 IMAD.MOV R36, RZ, RZ, -R36 ;  /* 0x000000ffff24c224 */ /* 0x000fe200078e0a24 */
[C---:B------:R-:W-:Y:S01]  /*2200*/  ISETP.GT.U32.AND P4, PT, R3.reuse, R39, PT ;  /* 0x000000270300720c */ /* 0x040fe20003f84070 */
[----:B------:R-:W-:Y:S01]  /*2210*/  @!P6 IMAD.IADD R38, R38, 0x1, -R3 ;  /* 0x000000012626e824 */ /* 0x000fe200078e0a03 */
[----:B------:R-:W-:Y:S01]  /*2220*/  IABS R41, R11 ;  /* 0x0000000b00297213 */ /* 0x000fe20000000000 */
[----:B------:R-:W-:Y:S01]  /*2230*/  IMAD.HI.U32 R8, R10, R42, RZ ;  /* 0x0000002a0a087227 */ /* 0x000fe200078e00ff */
[----:B------:R-:W-:-:S03]  /*2240*/  ISETP.GT.U32.AND P6, PT, R3, R40, PT ;  /* 0x000000280300720c */ /* 0x000fc60003fc4070 */
[----:B------:R-:W-:-:S04]  /*2250*/  IMAD.HI.U32 R9, R10, R41, RZ ;  /* 0x000000290a097227 */ /* 0x000fc800078e00ff */
[C---:B------:R-:W-:Y:S02]  /*2260*/  VIADD R6, R0.reuse, 0x6c ;  /* 0x0000006c00067836 */ /* 0x040fe40000000000 */
[----:B------:R-:W-:Y:S01]  /*2270*/  @!P0 IMAD.IADD R37, R37, 0x1, -R3 ;  /* 0x0000000125258824 */ /* 0x000fe200078e0a03 */
[----:B------:R-:W-:Y:S01]  /*2280*/  ISETP.GE.AND P0, PT, R11, RZ, PT ;  /* 0x000000ff0b00720c */ /* 0x000fe20003f06270 */
[----:B------:R-:W-:Y:S01]  /*2290*/  IMAD.MOV R8, RZ, RZ, -R8 ;  /* 0x000000ffff087224 */ /* 0x000fe200078e0a08 */
[----:B------:R-:W-:Y:S01]  /*22a0*/  IABS R43, R6 ;  /* 0x00000006002b7213 */ /* 0x000fe20000000000 */
[----:B------:R-:W-:Y:S02]  /*22b0*/  IMAD.MOV R9, RZ, RZ, -R9 ;  /* 0x000000ffff097224 */ /* 0x000fe400078e0a09 */
[----:B------:R-:W-:Y:S02]  /*22c0*/  VIADD R11, R0, 0x68 ;  /* 0x00000068000b7836 */ /* 0x000fe40000000000 */
[----:B------:R-:W-:-:S02]  /*22d0*/  @!P4 IMAD.IADD R39, R39, 0x1, -R3 ;  /* 0x000000012727c824 */ /* 0x000fc400078e0a03 */
[C---:B------:R-:W-:Y:S01]  /*22e0*/  IMAD R42, R3.reuse, R8, R42 ;  /* 0x00000008032a7224 */ /* 0x040fe200078e022a */
[----:B------:R-:W-:Y:S01]  /*22f0*/  IABS R44, R11 ;  /* 0x0000000b002c7213 */ /* 0x000fe20000000000 */
[C---:B------:R-:W-:Y:S02]  /*2300*/  IMAD R41, R3.reuse, R9, R41 ;  /* 0x0000000903297224 */ /* 0x040fe400078e0229 */
[----:B------:R-:W-:Y:S02]  /*2310*/  VIADD R8, R0, 0x64 ;  /* 0x0000006400087836 */ /* 0x000fe40000000000 */
[----:B------:R-:W-:Y:S01]  /*2320*/  @!P6 IMAD.IADD R40, R40, 0x1, -R3 ;  /* 0x000000012828e824 */ /* 0x000fe200078e0a03 */
[----:B------:R-:W-:Y:S01]  /*2330*/  ISETP.GT.U32.AND P6, PT, R3, R39, PT ;  /* 0x000000270300720c */ /* 0x000fe20003fc4070 */
[----:B------:R-:W-:Y:S01]  /*2340*/  @!P2 IMAD.MOV R33, RZ, RZ, -R33 ;  /* 0x000000ffff21a224 */ /* 0x000fe200078e0a21 */
[----:B------:R-:W-:Y:S01]  /*2350*/  ISETP.GE.AND P2, PT, R7, RZ, PT ;  /* 0x000000ff0700720c */ /* 0x000fe20003f46270 */
[----:B------:R-:W-:Y:S01]  /*2360*/  IMAD.HI.U32 R7, R10, R43, RZ ;  /* 0x0000002b0a077227 */ /* 0x000fe200078e00ff */
[----:B------:R-:W-:-:S02]  /*2370*/  ISETP.GT.U32.AND P4, PT, R3, R41, PT ;  /* 0x000000290300720c */ /* 0x000fc40003f84070 */
[----:B------:R-:W-:Y:S01]  /*2380*/  IABS R45, R8 ;  /* 0x00000008002d7213 */ /* 0x000fe20000000000 */
[----:B------:R-:W-:Y:S01]  /*2390*/  @!P3 IMAD.MOV R37, RZ, RZ, -R37 ;  /* 0x000000ffff25b224 */ /* 0x000fe200078e0a25 */
[----:B------:R-:W-:Y:S01]  /*23a0*/  ISETP.GT.U32.AND P3, PT, R3, R40, PT ;  /* 0x000000280300720c */ /* 0x000fe20003f64070 */
[----:B------:R-:W-:-:S04]  /*23b0*/  IMAD.HI.U32 R13, R10, R44, RZ ;  /* 0x0000002c0a0d7227 */ /* 0x000fc800078e00ff */
[----:B------:R-:W-:Y:S02]  /*23c0*/  IMAD.MOV R7, RZ, RZ, -R7 ;  /* 0x000000ffff077224 */ /* 0x000fe400078e0a07 */
[----:B------:R-:W-:Y:S01]  /*23d0*/  @!P5 IMAD.MOV R38, RZ, RZ, -R38 ;  /* 0x000000ffff26d224 */ /* 0x000fe200078e0a26 */
[----:B------:R-:W-:Y:S01]  /*23e0*/  ISETP.GT.U32.AND P5, PT, R3, R42, PT ;  /* 0x0000002a0300720c */ /* 0x000fe20003fa4070 */
[----:B------:R-:W-:-:S04]  /*23f0*/  IMAD.HI.U32 R12, R10, R45, RZ ;  /* 0x0000002d0a0c7227 */ /* 0x000fc800078e00ff */
[----:B------:R-:W-:Y:S02]  /*2400*/  IMAD.MOV R13, RZ, RZ, -R13 ;  /* 0x000000ffff0d7224 */ /* 0x000fe400078e0a0d */
[C---:B------:R-:W-:Y:S02]  /*2410*/  IMAD R43, R3.reuse, R7, R43 ;  /* 0x00000007032b7224 */ /* 0x040fe400078e022b */
[----:B------:R-:W-:Y:S02]  /*2420*/  IMAD.MOV R12, RZ, RZ, -R12 ;  /* 0x000000ffff0c7224 */ /* 0x000fe400078e0a0c */
[----:B------:R-:W-:Y:S02]  /*2430*/  IMAD R44, R3, R13, R44 ;  /* 0x0000000d032c7224 */ /* 0x000fe400078e022c */
[--C-:B------:R-:W-:Y:S01]  /*2440*/  @!P6 IMAD.IADD R39, R39, 0x1, -R3.reuse ;  /* 0x000000012727e824 */ /* 0x100fe200078e0a03 */
[----:B------:R-:W-:Y:S01]  /*2450*/  ISETP.GT.U32.AND P6, PT, R3, R43, PT ;  /* 0x0000002b0300720c */ /* 0x000fe20003fc4070 */
[----:B------:R-:W-:-:S02]  /*2460*/  @!P4 IMAD.IADD R41, R41, 0x1, -R3 ;  /* 0x000000012929c824 */ /* 0x000fc400078e0a03 */
[C---:B------:R-:W-:Y:S02]  /*2470*/  IMAD R45, R3.reuse, R12, R45 ;  /* 0x0000000c032d7224 */ /* 0x040fe400078e022d */
[--C-:B------:R-:W-:Y:S01]  /*2480*/  @!P3 IMAD.IADD R40, R40, 0x1, -R3.reuse ;  /* 0x000000012828b824 */ /* 0x100fe200078e0a03 */
[C---:B------:R-:W-:Y:S01]  /*2490*/  ISETP.GT.U32.AND P3, PT, R3.reuse, R44, PT ;  /* 0x0000002c0300720c */ /* 0x040fe20003f64070 */
[----:B------:R-:W-:Y:S01]  /*24a0*/  VIADD R9, R0, 0x60 ;  /* 0x0000006000097836 */ /* 0x000fe20000000000 */
[C---:B------:R-:W-:Y:S01]  /*24b0*/  ISETP.GT.U32.AND P4, PT, R3.reuse, R41, PT ;  /* 0x000000290300720c */ /* 0x040fe20003f84070 */
[--C-:B------:R-:W-:Y:S01]  /*24c0*/  @!P5 IMAD.IADD R42, R42, 0x1, -R3.reuse ;  /* 0x000000012a2ad824 */ /* 0x100fe200078e0a03 */
[----:B------:R-:W-:Y:S01]  /*24d0*/  ISETP.GT.U32.AND P5, PT, R3, R45, PT ;  /* 0x0000002d0300720c */ /* 0x000fe20003fa4070 */
[----:B------:R-:W-:Y:S01]  /*24e0*/  VIADD R7, R0, 0x5c ;  /* 0x0000005c00077836 */ /* 0x000fe20000000000 */
[----:B------:R-:W-:Y:S01]  /*24f0*/  IABS R46, R9 ;  /* 0x00000009002e7213 */ /* 0x000fe20000000000 */
[----:B------:R-:W-:Y:S01]  /*2500*/  @!P6 IMAD.IADD R43, R43, 0x1, -R3 ;  /* 0x000000012b2be824 */ /* 0x000fe200078e0a03 */
[----:B------:R-:W-:Y:S01]  /*2510*/  ISETP.GE.AND P6, PT, R6, RZ, PT ;  /* 0x000000ff0600720c */ /* 0x000fe20003fc6270 */
[----:B------:R-:W-:Y:S01]  /*2520*/  @!P2 IMAD.MOV R39, RZ, RZ, -R39 ;  /* 0x000000ffff27a224 */ /* 0x000fe200078e0a27 */
[----:B------:R-:W-:Y:S01]  /*2530*/  IABS R47, R7 ;  /* 0x00000007002f7213 */ /* 0x000fe20000000000 */
[----:B------:R-:W-:Y:S01]  /*2540*/  IMAD.HI.U32 R13, R10, R46, RZ ;  /* 0x0000002e0a0d7227 */ /* 0x000fe200078e00ff */
[----:B------:R-:W-:-:S03]  /*2550*/  ISETP.GT.U32.AND P2, PT, R3, R43, PT ;  /* 0x0000002b0300720c */ /* 0x000fc60003f44070 */
[----:B------:R-:W-:Y:S01]  /*2560*/  @!P3 IMAD.IADD R44, R44, 0x1, -R3 ;  /* 0x000000012c2cb824 */ /* 0x000fe200078e0a03 */
[----:B------:R-:W-:Y:S01]  /*2570*/  ISETP.GT.U32.AND P3, PT, R3, R42, PT ;  /* 0x0000002a0300720c */ /* 0x000fe20003f64070 */
[----:B------:R-:W-:-:S04]  /*2580*/  IMAD.HI.U32 R12, R10, R47, RZ ;  /* 0x0000002f0a0c7227 */ /* 0x000fc800078e00ff */
[----:B------:R-:W-:Y:S02]  /*2590*/  IMAD.MOV R13, RZ, RZ, -R13 ;  /* 0x000000ffff0d7224 */ /* 0x000fe400078e0a0d */
[--C-:B------:R-:W-:Y:S01]  /*25a0*/  @!P4 IMAD.IADD R41, R41, 0x1, -R3.reuse ;  /* 0x000000012929c824 */ /* 0x100fe200078e0a03 */
[----:B------:R-:W-:Y:S01]  /*25b0*/  ISETP.GE.AND P4, PT, R4, RZ, PT ;  /* 0x000000ff0400720c */ /* 0x000fe20003f86270 */
[----:B------:R-:W-:Y:S01]  /*25c0*/  @!P5 IMAD.IADD R45, R45, 0x1, -R3 ;  /* 0x000000012d2dd824 */ /* 0x000fe200078e0a03 */
[C---:B------:R-:W-:Y:S01]  /*25d0*/  ISETP.GT.U32.AND P5, PT, R3.reuse, R44, PT ;  /* 0x0000002c0300720c */ /* 0x040fe20003fa4070 */
[C---:B------:R-:W-:Y:S02]  /*25e0*/  VIADD R4, R0.reuse, 0x58 ;  /* 0x0000005800047836 */ /* 0x040fe40000000000 */
[----:B------:R-:W-:Y:S02]  /*25f0*/  IMAD.MOV R12, RZ, RZ, -R12 ;  /* 0x000000ffff0c7224 */ /* 0x000fe400078e0a0c */
[----:B------:R-:W-:Y:S01]  /*2600*/  IMAD R46, R3, R13, R46 ;  /* 0x0000000d032e7224 */ /* 0x000fe200078e022e */
[----:B------:R-:W-:Y:S01]  /*2610*/  IABS R48, R4 ;  /* 0x0000000400307213 */ /* 0x000fe20000000000 */
[----:B------:R-:W-:-:S02]  /*2620*/  VIADD R6, R0, 0x54 ;  /* 0x0000005400067836 */ /* 0x000fc40000000000 */
[C---:B------:R-:W-:Y:S02]  /*2630*/  IMAD R47, R3.reuse, R12, R47 ;  /* 0x0000000c032f7224 */ /* 0x040fe400078e022f */
[----:B------:R-:W-:Y:S01]  /*2640*/  @!P0 IMAD.MOV R41, RZ, RZ, -R41 ;  /* 0x000000ffff298224 */ /* 0x000fe200078e0a29 */
[----:B------:R-:W-:Y:S01]  /*2650*/  ISETP.GT.U32.AND P0, PT, R3, R46, PT ;  /* 0x0000002e0300720c */ /* 0x000fe20003f04070 */
[--C-:B------:R-:W-:Y:S01]  /*2660*/  @!P3 IMAD.IADD R42, R42, 0x1, -R3.reuse ;  /* 0x000000012a2ab824 */ /* 0x100fe200078e0a03 */
[----:B------:R-:W-:Y:S01]  /*2670*/  IABS R49, R6 ;  /* 0x0000000600317213 */ /* 0x000fe20000000000 */
[----:B------:R-:W-:Y:S01]  /*2680*/  @!P2 IMAD.IADD R43, R43, 0x1, -R3 ;  /* 0x000000012b2ba824 */ /* 0x000fe200078e0a03 */
[----:B------:R-:W-:Y:S01]  /*2690*/  ISETP.GE.AND P3, PT, R11, RZ, PT ;  /* 0x000000ff0b00720c */ /* 0x000fe20003f66270 */
[----:B------:R-:W-:Y:S01]  /*26a0*/  IMAD.HI.U32 R11, R10, R48, RZ ;  /* 0x000000300a0b7227 */ /* 0x000fe200078e00ff */
[----:B------:R-:W-:-:S03]  /*26b0*/  ISETP.GT.U32.AND P2, PT, R3, R47, PT ;  /* 0x0000002f0300720c */ /* 0x000fc60003f44070 */
[----:B------:R-:W-:Y:S01]  /*26c0*/  @!P5 IMAD.IADD R44, R44, 0x1, -R3 ;  /* 0x000000012c2cd824 */ /* 0x000fe200078e0a03 */
[----:B------:R-:W-:Y:S01]  /*26d0*/  ISETP.GE.AND P5, PT, R8, RZ, PT ;  /* 0x000000ff0800720c */ /* 0x000fe20003fa6270 */
[----:B------:R-:W-:Y:S02]  /*26e0*/  IMAD.MOV R11, RZ, RZ, -R11 ;  /* 0x000000ffff0b7224 */ /* 0x000fe400078e0a0b */
[----:B------:R-:W-:-:S04]  /*26f0*/  IMAD.HI.U32 R8, R10, R49, RZ ;  /* 0x000000310a087227 */ /* 0x000fc800078e00ff */
[----:B------:R-:W-:Y:S01]  /*2700*/  @!P1 IMAD.MOV R40, RZ, RZ, -R40 ;  /* 0x000000ffff289224 */ /* 0x000fe200078e0a28 */
[C---:B------:R-:W-:Y:S01]  /*2710*/  ISETP.GT.U32.AND P1, PT, R3.reuse, R45, PT ;  /* 0x0000002d0300720c */ /* 0x040fe20003f24070 */
[----:B------:R-:W-:Y:S02]  /*2720*/  IMAD R48, R3, R11, R48 ;  /* 0x0000000b03307224 */ /* 0x000fe400078e0230 */
[----:B------:R-:W-:Y:S02]  /*2730*/  IMAD.MOV R8, RZ, RZ, -R8 ;  /* 0x000000ffff087224 */ /* 0x000fe400078e0a08 */
[----:B------:R-:W-:Y:S01]  /*2740*/  @!P0 IMAD.IADD R46, R46, 0x1, -R3 ;  /* 0x000000012e2e8824 */ /* 0x000fe200078e0a03 */
[----:B------:R-:W-:Y:S01]  /*2750*/  ISETP.GE.AND P0, PT, R7, RZ, PT ;  /* 0x000000ff0700720c */ /* 0x000fe20003f06270 */
[----:B------:R-:W-:Y:S01]  /*2760*/  @!P4 IMAD.MOV R42, RZ, RZ, -R42 ;  /* 0x000000ffff2ac224 */ /* 0x000fe200078e0a2a */
[C---:B------:R-:W-:Y:S01]  /*2770*/  ISETP.GT.U32.AND P4, PT, R3.reuse, R48, PT ;  /* 0x000000300300720c */ /* 0x040fe20003f84070 */
[----:B------:R-:W-:-:S02]  /*2780*/  IMAD R49, R3, R8, R49 ;  /* 0x0000000803317224 */ /* 0x000fc400078e0231 */
[--C-:B------:R-:W-:Y:S01]  /*2790*/  @!P2 IMAD.IADD R47, R47, 0x1, -R3.reuse ;  /* 0x000000012f2fa824 */ /* 0x100fe200078e0a03 */
[C---:B------:R-:W-:Y:S01]  /*27a0*/  ISETP.GT.U32.AND P2, PT, R3.reuse, R46, PT ;  /* 0x0000002e0300720c */ /* 0x040fe20003f44070 */
[----:B------:R-:W-:Y:S01]  /*27b0*/  @!P3 IMAD.MOV R44, RZ, RZ, -R44 ;  /* 0x000000ffff2cb224 */ /* 0x000fe200078e0a2c */
[----:B------:R-:W-:Y:S01]  /*27c0*/  ISETP.GT.U32.AND P3, PT, R3, R49, PT ;  /* 0x000000310300720c */ /* 0x000fe20003f64070 */
[----:B------:R-:W-:Y:S02]  /*27d0*/  VIADD R7, R0, 0x50 ;  /* 0x0000005000077836 */ /* 0x000fe40000000000 */
[----:B------:R-:W-:Y:S01]  /*27e0*/  @!P1 IMAD.IADD R45, R45, 0x1, -R3 ;  /* 0x000000012d2d9824 */ /* 0x000fe200078e0a03 */
[----:B------:R-:W-:Y:S01]  /*27f0*/  ISETP.GE.AND P1, PT, R9, RZ, PT ;  /* 0x000000ff0900720c */ /* 0x000fe20003f26270 */
[----:B------:R-:W-:Y:S01]  /*2800*/  @!P6 IMAD.MOV R43, RZ, RZ, -R43 ;  /* 0x000000ffff2be224 */ /* 0x000fe200078e0a2b */
[----:B------:R-:W-:Y:S01]  /*2810*/  IABS R8, R7 ;  /* 0x0000000700087213 */ /* 0x000fe20000000000 */
[----:B------:R-:W-:Y:S01]  /*2820*/  @!P5 IMAD.MOV R45, RZ, RZ, -R45 ;  /* 0x000000ffff2dd224 */ /* 0x000fe200078e0a2d */
[----:B------:R-:W-:Y:S01]  /*2830*/  ISETP.GE.AND P5, PT, R4, RZ, PT ;  /* 0x000000ff0400720c */ /* 0x000fe20003fa6270 */
[--C-:B------:R-:W-:Y:S01]  /*2840*/  @!P4 IMAD.IADD R48, R48, 0x1, -R3.reuse ;  /* 0x000000013030c824 */ /* 0x100fe200078e0a03 */
[----:B------:R-:W-:Y:S01]  /*2850*/  ISETP.GT.U32.AND P6, PT, R3, R47, PT ;  /* 0x0000002f0300720c */ /* 0x000fe20003fc4070 */
[----:B------:R-:W-:Y:S01]  /*2860*/  @!P2 IMAD.IADD R46, R46, 0x1, -R3 ;  /* 0x000000012e2ea824 */ /* 0x000fe200078e0a03 */
[----:B------:R-:W-:Y:S01]  /*2870*/  ISETP.GE.AND P2, PT, R6, RZ, PT ;  /* 0x000000ff0600720c */ /* 0x000fe20003f46270 */
[----:B------:R-:W-:-:S02]  /*2880*/  VIADD R4, R0, 0x4c ;  /* 0x0000004c00047836 */ /* 0x000fc40000000000 */
[----:B------:R-:W-:-:S03]  /*2890*/  IMAD.HI.U32 R6, R10, R8, RZ ;  /* 0x000000080a067227 */ /* 0x000fc600078e00ff */
[----:B------:R-:W-:Y:S01]  /*28a0*/  IABS R51, R4 ;  /* 0x0000000400337213 */ /* 0x000fe20000000000 */
[----:B------:R-:W-:Y:S01]  /*28b0*/  @!P3 IMAD.IADD R49, R49, 0x1, -R3 ;  /* 0x000000013131b824 */ /* 0x000fe200078e0a03 */
[C---:B------:R-:W-:Y:S01]  /*28c0*/  ISETP.GT.U32.AND P3, PT, R3.reuse, R48, PT ;  /* 0x000000300300720c */ /* 0x040fe20003f64070 */
[----:B------:R-:W-:Y:S01]  /*28d0*/  IMAD.MOV R6, RZ, RZ, -R6 ;  /* 0x000000ffff067224 */ /* 0x000fe200078e0a06 */
[----:B------:R-:W-:Y:S01]  /*28e0*/  ISETP.GE.AND P4, PT, R4, RZ, PT ;  /* 0x000000ff0400720c */ /* 0x000fe20003f86270 */
[----:B------:R-:W-:Y:S01]  /*28f0*/  @!P1 IMAD.MOV R46, RZ, RZ, -R46 ;  /* 0x000000ffff2e9224 */ /* 0x000fe200078e0a2e */
[C---:B------:R-:W-:Y:S01]  /*2900*/  ISETP.GT.U32.AND P1, PT, R3.reuse, R49, PT ;  /* 0x000000310300720c */ /* 0x040fe20003f24070 */
[----:B------:R-:W-:Y:S02]  /*2910*/  IMAD R50, R3, R6, R8 ;  /* 0x0000000603327224 */ /* 0x000fe400078e0208 */
[----:B------:R-:W-:-:S04]  /*2920*/  IMAD.HI.U32 R6, R10, R51, RZ ;  /* 0x000000330a067227 */ /* 0x000fc800078e00ff */
[----:B------:R-:W-:Y:S02]  /*2930*/  IMAD.MOV R6, RZ, RZ, -R6 ;  /* 0x000000ffff067224 */ /* 0x000fe400078e0a06 */
[----:B------:R-:W-:Y:S01]  /*2940*/  @!P3 IMAD.IADD R48, R48, 0x1, -R3 ;  /* 0x000000013030b824 */ /* 0x000fe200078e0a03 */
[C---:B------:R-:W-:Y:S01]  /*2950*/  ISETP.GT.U32.AND P3, PT, R3.reuse, R50, PT ;  /* 0x000000320300720c */ /* 0x040fe20003f64070 */
[----:B------:R-:W-:Y:S02]  /*2960*/  IMAD R51, R3, R6, R51 ;  /* 0x0000000603337224 */ /* 0x000fe400078e0233 */
[----:B------:R-:W-:Y:S02]  /*2970*/  @!P5 IMAD.MOV R48, RZ, RZ, -R48 ;  /* 0x000000ffff30d224 */ /* 0x000fe400078e0a30 */
[--C-:B------:R-:W-:Y:S01]  /*2980*/  @!P6 IMAD.IADD R47, R47, 0x1, -R3.reuse ;  /* 0x000000012f2fe824 */ /* 0x100fe200078e0a03 */
[----:B------:R-:W-:Y:S01]  /*2990*/  ISETP.GT.U32.AND P5, PT, R3, R51, PT ;  /* 0x000000330300720c */ /* 0x000fe20003fa4070 */
[----:B------:R-:W-:Y:S01]  /*29a0*/  @!P1 IMAD.IADD R49, R49, 0x1, -R3 ;  /* 0x0000000131319824 */ /* 0x000fe200078e0a03 */
[----:B------:R-:W-:Y:S01]  /*29b0*/  ISETP.GE.AND P1, PT, R53, RZ, PT ;  /* 0x000000ff3500720c */ /* 0x000fe20003f26270 */
[----:B------:R-:W-:Y:S01]  /*29c0*/  @!P0 IMAD.MOV R47, RZ, RZ, -R47 ;  /* 0x000000ffff2f8224 */ /* 0x000fe200078e0a2f */
[----:B------:R-:W-:Y:S01]  /*29d0*/  ISETP.GE.AND P0, PT, R52, RZ, PT ;  /* 0x000000ff3400720c */ /* 0x000fe20003f06270 */
[----:B------:R-:W-:Y:S01]  /*29e0*/  VIADD R8, R0, 0x40 ;  /* 0x0000004000087836 */ /* 0x000fe20000000000 */
[----:B------:R-:W-:Y:S01]  /*29f0*/  IABS R52, R52 ;  /* 0x0000003400347213 */ /* 0x000fe20000000000 */
[----:B------:R-:W-:Y:S01]  /*2a00*/  @!P3 IMAD.IADD R50, R50, 0x1, -R3 ;  /* 0x000000013232b824 */ /* 0x000fe200078e0a03 */
[----:B------:R-:W-:Y:S01]  /*2a10*/  IABS R53, R53 ;  /* 0x0000003500357213 */ /* 0x000fe20000000000 */
[----:B------:R-:W-:Y:S01]  /*2a20*/  VIADD R4, R0, 0x3c ;  /* 0x0000003c00047836 */ /* 0x000fe20000000000 */
[----:B------:R-:W-:Y:S01]  /*2a30*/  ISETP.GE.AND P6, PT, R7, RZ, PT ;  /* 0x000000ff0700720c */ /* 0x000fe20003fc6270 */
[----:B------:R-:W-:Y:S01]  /*2a40*/  IMAD.HI.U32 R9, R10, R52, RZ ;  /* 0x000000340a097227 */ /* 0x000fe200078e00ff */
[----:B------:R-:W-:-:S02]  /*2a50*/  ISETP.GT.U32.AND P3, PT, R3, R50, PT ;  /* 0x000000320300720c */ /* 0x000fc40003f64070 */
[----:B------:R-:W-:Y:S01]  /*2a60*/  IABS R54, R8 ;  /* 0x0000000800367213 */ /* 0x000fe20000000000 */
[----:B------:R-:W-:Y:S01]  /*2a70*/  @!P5 IMAD.IADD R51, R51, 0x1, -R3 ;  /* 0x000000013333d824 */ /* 0x000fe200078e0a03 */
[----:B------:R-:W-:Y:S01]  /*2a80*/  IABS R55, R4 ;  /* 0x0000000400377213 */ /* 0x000fe20000000000 */
[----:B------:R-:W-:-:S03]  /*2a90*/  IMAD.HI.U32 R7, R10, R53, RZ ;  /* 0x000000350a077227 */ /* 0x000fc600078e00ff */
[----:B------:R-:W-:Y:S01]  /*2aa0*/  ISETP.GT.U32.AND P5, PT, R3, R51, PT ;  /* 0x000000330300720c */ /* 0x000fe20003fa4070 */
[----:B------:R-:W-:Y:S02]  /*2ab0*/  IMAD.MOV R9, RZ, RZ, -R9 ;  /* 0x000000ffff097224 */ /* 0x000fe400078e0a09 */
[----:B------:R-:W-:-:S04]  /*2ac0*/  IMAD.HI.U32 R6, R10, R54, RZ ;  /* 0x000000360a067227 */ /* 0x000fc800078e00ff */
[----:B------:R-:W-:Y:S02]  /*2ad0*/  IMAD.MOV R7, RZ, RZ, -R7 ;  /* 0x000000ffff077224 */ /* 0x000fe400078e0a07 */
[C---:B------:R-:W-:Y:S02]  /*2ae0*/  IMAD R52, R3.reuse, R9, R52 ;  /* 0x0000000903347224 */ /* 0x040fe400078e0234 */
[----:B------:R-:W-:Y:S02]  /*2af0*/  IMAD.MOV R6, RZ, RZ, -R6 ;  /* 0x000000ffff067224 */ /* 0x000fe400078e0a06 */
[----:B------:R-:W-:Y:S02]  /*2b00*/  IMAD R53, R3, R7, R53 ;  /* 0x0000000703357224 */ /* 0x000fe400078e0235 */
[----:B------:R-:W-:-:S04]  /*2b10*/  IMAD.HI.U32 R7, R10, R55, RZ ;  /* 0x000000370a077227 */ /* 0x000fc800078e00ff */
[----:B------:R-:W-:Y:S01]  /*2b20*/  @!P3 IMAD.IADD R50, R50, 0x1, -R3 ;  /* 0x000000013232b824 */ /* 0x000fe200078e0a03 */
[C---:B------:R-:W-:Y:S01]  /*2b30*/  ISETP.GT.U32.AND P3, PT, R3.reuse, R52, PT ;  /* 0x000000340300720c */ /* 0x040fe20003f64070 */
[----:B------:R-:W-:Y:S02]  /*2b40*/  IMAD R54, R3, R6, R54 ;  /* 0x0000000603367224 */ /* 0x000fe400078e0236 */
[----:B------:R-:W-:Y:S02]  /*2b50*/  IMAD.MOV R6, RZ, RZ, -R7 ;  /* 0x000000ffff067224 */ /* 0x000fe400078e0a07 */
[----:B------:R-:W-:Y:S01]  /*2b60*/  @!P5 IMAD.IADD R51, R51, 0x1, -R3 ;  /* 0x000000013333d824 */ /* 0x000fe200078e0a03 */
[C---:B------:R-:W-:Y:S01]  /*2b70*/  ISETP.GT.U32.AND P5, PT, R3.reuse, R54, PT ;  /* 0x000000360300720c */ /* 0x040fe20003fa4070 */
[----:B------:R-:W-:Y:S02]  /*2b80*/  IMAD R55, R3, R6, R55 ;  /* 0x0000000603377224 */ /* 0x000fe400078e0237 */
[----:B------:R-:W-:-:S02]  /*2b90*/  @!P4 IMAD.MOV R51, RZ, RZ, -R51 ;  /* 0x000000ffff33c224 */ /* 0x000fc400078e0a33 */
[----:B------:R-:W-:Y:S01]  /*2ba0*/  VIADD R11, R0, 0x34 ;  /* 0x00000034000b7836 */ /* 0x000fe20000000000 */
[C---:B------:R-:W-:Y:S01]  /*2bb0*/  ISETP.GT.U32.AND P4, PT, R3.reuse, R55, PT ;  /* 0x000000370300720c */ /* 0x040fe20003f84070 */
[--C-:B------:R-:W-:Y:S02]  /*2bc0*/  @!P3 IMAD.IADD R52, R52, 0x1, -R3.reuse ;  /* 0x000000013434b824 */ /* 0x100fe400078e0a03 */
[----:B------:R-:W-:Y:S01]  /*2bd0*/  VIADD R5, R0, 0x30 ;  /* 0x0000003000057836 */ /* 0x000fe20000000000 */
[----:B------:R-:W-:Y:S01]  /*2be0*/  IABS R57, R11 ;  /* 0x0000000b00397213 */ /* 0x000fe20000000000 */
[----:B------:R-:W-:Y:S01]  /*2bf0*/  @!P6 IMAD.MOV R50, RZ, RZ, -R50 ;  /* 0x000000ffff32e224 */ /* 0x000fe200078e0a32 */
[C---:B------:R-:W-:Y:S01]  /*2c00*/  ISETP.GT.U32.AND P3, PT, R3.reuse, R52, PT ;  /* 0x000000340300720c */ /* 0x040fe20003f64070 */
[----:B------:R-:W-:Y:S01]  /*2c10*/  @!P5 IMAD.IADD R54, R54, 0x1, -R3 ;  /* 0x000000013636d824 */ /* 0x000fe200078e0a03 */
[----:B------:R-:W-:Y:S01]  /*2c20*/  ISETP.GT.U32.AND P6, PT, R3, R53, PT ;  /* 0x000000350300720c */ /* 0x000fe20003fc4070 */
[----:B------:R-:W-:Y:S01]  /*2c30*/  IMAD.HI.U32 R6, R10, R57, RZ ;  /* 0x000000390a067227 */ /* 0x000fe200078e00ff */
[----:B------:R-:W-:-:S02]  /*2c40*/  IABS R58, R5 ;  /* 0x00000005003a7213 */ /* 0x000fc40000000000 */
[----:B------:R-:W-:Y:S01]  /*2c50*/  ISETP.GT.U32.AND P5, PT, R3, R54, PT ;  /* 0x000000360300720c */ /* 0x000fe20003fa4070 */
[----:B------:R-:W-:Y:S02]  /*2c60*/  @!P4 IMAD.IADD R55, R55, 0x1, -R3 ;  /* 0x000000013737c824 */ /* 0x000fe400078e0a03 */
[----:B------:R-:W-:Y:S01]  /*2c70*/  @!P2 IMAD.MOV R49, RZ, RZ, -R49 ;  /* 0x000000ffff31a224 */ /* 0x000fe200078e0a31 */
[----:B------:R-:W-:Y:S01]  /*2c80*/  ISETP.GE.AND P2, PT, R8, RZ, PT ;  /* 0x000000ff0800720c */ /* 0x000fe20003f46270 */
[----:B------:R-:W-:Y:S01]  /*2c90*/  VIADD R9, R0, 0x38 ;  /* 0x0000003800097836 */ /* 0x000fe20000000000 */
[----:B------:R-:W-:Y:S01]  /*2ca0*/  ISETP.GT.U32.AND P4, PT, R3, R55, PT ;  /* 0x000000370300720c */ /* 0x000fe20003f84070 */
[----:B------:R-:W-:-:S03]  /*2cb0*/  IMAD.HI.U32 R8, R10, R58, RZ ;  /* 0x0000003a0a087227 */ /* 0x000fc600078e00ff */
[----:B------:R-:W-:Y:S01]  /*2cc0*/  IABS R56, R9 ;  /* 0x0000000900387213 */ /* 0x000fe20000000000 */
[----:B------:R-:W-:Y:S02]  /*2cd0*/  IMAD.MOV R6, RZ, RZ, -R6 ;  /* 0x000000ffff067224 */ /* 0x000fe400078e0a06 */
[--C-:B------:R-:W-:Y:S01]  /*2ce0*/  @!P3 IMAD.IADD R52, R52, 0x1, -R3.reuse ;  /* 0x000000013434b824 */ /* 0x100fe200078e0a03 */
[----:B------:R-:W-:Y:S01]  /*2cf0*/  ISETP.GE.AND P3, PT, R4, RZ, PT ;  /* 0x000000ff0400720c */ /* 0x000fe20003f66270 */
[----:B------:R-:W-:Y:S02]  /*2d00*/  @!P6 IMAD.IADD R53, R53, 0x1, -R3 ;  /* 0x000000013535e824 */ /* 0x000fe400078e0a03 */
[----:B------:R-:W-:Y:S02]  /*2d10*/  IMAD.MOV R4, RZ, RZ, -R8 ;  /* 0x000000ffff047224 */ /* 0x000fe400078e0a08 */
[C---:B------:R-:W-:Y:S01]  /*2d20*/  IMAD R57, R3.reuse, R6, R57 ;  /* 0x0000000603397224 */ /* 0x040fe200078e0239 */
[C---:B------:R-:W-:Y:S01]  /*2d30*/  ISETP.GT.U32.AND P6, PT, R3.reuse, R53, PT ;  /* 0x000000350300720c */ /* 0x040fe20003fc4070 */
[----:B------:R-:W-:-:S02]  /*2d40*/  IMAD R58, R3, R4, R58 ;  /* 0x00000004033a7224 */ /* 0x000fc400078e023a */
[----:B------:R-:W-:Y:S01]  /*2d50*/  @!P5 IMAD.IADD R54, R54, 0x1, -R3 ;  /* 0x000000013636d824 */ /* 0x000fe200078e0a03 */
[----:B------:R-:W-:Y:S01]  /*2d60*/  ISETP.GT.U32.AND P5, PT, R3, R57, PT ;  /* 0x000000390300720c */ /* 0x000fe20003fa4070 */
[----:B------:R-:W-:-:S04]  /*2d70*/  IMAD.HI.U32 R7, R10, R56, RZ ;  /* 0x000000380a077227 */ /* 0x000fc800078e00ff */
[----:B------:R-:W-:Y:S01]  /*2d80*/  @!P4 IMAD.IADD R55, R55, 0x1, -R3 ;  /* 0x000000013737c824 */ /* 0x000fe200078e0a03 */
[C---:B------:R-:W-:Y:S01]  /*2d90*/  ISETP.GT.U32.AND P4, PT, R3.reuse, R58, PT ;  /* 0x0000003a0300720c */ /* 0x040fe20003f84070 */
[----:B------:R-:W-:Y:S02]  /*2da0*/  IMAD.MOV R7, RZ, RZ, -R7 ;  /* 0x000000ffff077224 */ /* 0x000fe400078e0a07 */
[C---:B------:R-:W-:Y:S02]  /*2db0*/  VIADD R22, R0.reuse, 0x2c ;  /* 0x0000002c00167836 */ /* 0x040fe40000000000 */
[----:B------:R-:W-:Y:S02]  /*2dc0*/  IMAD R56, R3, R7, R56 ;  /* 0x0000000703387224 */ /* 0x000fe400078e0238 */
[----:B------:R-:W-:Y:S01]  /*2dd0*/  VIADD R21, R0, 0x28 ;  /* 0x0000002800157836 */ /* 0x000fe20000000000 */
[----:B------:R-:W-:Y:S01]  /*2de0*/  IABS R4, R22 ;  /* 0x0000001600047213 */ /* 0x000fe20000000000 */
[--C-:B------:R-:W-:Y:S01]  /*2df0*/  @!P6 IMAD.IADD R53, R53, 0x1, -R3.reuse ;  /* 0x000000013535e824 */ /* 0x100fe200078e0a03 */
[----:B------:R-:W-:Y:S01]  /*2e00*/  ISETP.GT.U32.AND P6, PT, R3, R56, PT ;  /* 0x000000380300720c */ /* 0x000fe20003fc4070 */
[--C-:B------:R-:W-:Y:S01]  /*2e10*/  @!P5 IMAD.IADD R57, R57, 0x1, -R3.reuse ;  /* 0x000000013939d824 */ /* 0x100fe200078e0a03 */
[----:B------:R-:W-:Y:S01]  /*2e20*/  IABS R60, R21 ;  /* 0x00000015003c7213 */ /* 0x000fe20000000000 */
[----:B------:R-:W-:-:S02]  /*2e30*/  @!P4 IMAD.IADD R58, R58, 0x1, -R3 ;  /* 0x000000013a3ac824 */ /* 0x000fc400078e0a03 */
[----:B------:R-:W-:Y:S01]  /*2e40*/  IMAD.HI.U32 R59, R10, R4, RZ ;  /* 0x000000040a3b7227 */ /* 0x000fe200078e00ff */
[----:B------:R-:W-:-:S03]  /*2e50*/  ISETP.GT.U32.AND P4, PT, R3, R57, PT ;  /* 0x000000390300720c */ /* 0x000fc60003f84070 */
[----:B------:R-:W-:-:S04]  /*2e60*/  IMAD.HI.U32 R6, R10, R60, RZ ;  /* 0x0000003c0a067227 */ /* 0x000fc800078e00ff */
[----:B------:R-:W-:Y:S02]  /*2e70*/  IMAD.MOV R59, RZ, RZ, -R59 ;  /* 0x000000ffff3b7224 */ /* 0x000fe400078e0a3b */
[----:B------:R-:W-:Y:S02]  /*2e80*/  IMAD.MOV R6, RZ, RZ, -R6 ;  /* 0x000000ffff067224 */ /* 0x000fe400078e0a06 */
[----:B------:R-:W-:Y:S02]  /*2e90*/  VIADD R16, R0, 0x20 ;  /* 0x0000002000107836 */ /* 0x000fe40000000000 */
[--C-:B------:R-:W-:Y:S01]  /*2ea0*/  @!P6 IMAD.IADD R56, R56, 0x1, -R3.reuse ;  /* 0x000000013838e824 */ /* 0x100fe200078e0a03 */
[----:B------:R-:W-:Y:S01]  /*2eb0*/  ISETP.GE.AND P6, PT, R9, RZ, PT ;  /* 0x000000ff0900720c */ /* 0x000fe20003fc6270 */
[C---:B------:R-:W-:Y:S01]  /*2ec0*/  IMAD R59, R3.reuse, R59, R4 ;  /* 0x0000003b033b7224 */ /* 0x040fe200078e0204 */
[----:B------:R-:W-:Y:S01]  /*2ed0*/  IABS R4, R16 ;  /* 0x0000001000047213 */ /* 0x000fe20000000000 */
[C---:B------:R-:W-:Y:S01]  /*2ee0*/  IMAD R60, R3.reuse, R6, R60 ;  /* 0x00000006033c7224 */ /* 0x040fe200078e023c */
[----:B------:R-:W-:Y:S01]  /*2ef0*/  ISETP.GT.U32.AND P5, PT, R3, R56, PT ;  /* 0x000000380300720c */ /* 0x000fe20003fa4070 */
[----:B------:R-:W-:-:S02]  /*2f00*/  @!P4 IMAD.IADD R57, R57, 0x1, -R3 ;  /* 0x000000013939c824 */ /* 0x000fc400078e0a03 */
[----:B------:R-:W-:Y:S01]  /*2f10*/  IMAD.HI.U32 R9, R10, R4, RZ ;  /* 0x000000040a097227 */ /* 0x000fe200078e00ff */
[----:B------:R-:W-:-:S03]  /*2f20*/  ISETP.GT.U32.AND P4, PT, R3, R60, PT ;  /* 0x0000003c0300720c */ /* 0x000fc60003f84070 */
[C---:B------:R-:W-:Y:S02]  /*2f30*/  VIADD R20, R0.reuse, 0x24 ;  /* 0x0000002400147836 */ /* 0x040fe40000000000 */
[----:B------:R-:W-:Y:S02]  /*2f40*/  VIADD R15, R0, 0x1c ;  /* 0x0000001c000f7836 */ /* 0x000fe40000000000 */
[----:B------:R-:W-:Y:S01]  /*2f50*/  IMAD.MOV R9, RZ, RZ, -R9 ;  /* 0x000000ffff097224 */ /* 0x000fe200078e0a09 */
[----:B------:R-:W-:Y:S01]  /*2f60*/  IABS R61, R20 ;  /* 0x00000014003d7213 */ /* 0x000fe20000000000 */
[--C-:B------:R-:W-:Y:S01]  /*2f70*/  @!P5 IMAD.IADD R56, R56, 0x1, -R3.reuse ;  /* 0x000000013838d824 */ /* 0x100fe200078e0a03 */
[----:B------:R-:W-:Y:S01]  /*2f80*/  IABS R6, R15 ;  /* 0x0000000f00067213 */ /* 0x000fe20000000000 */
[C---:B------:R-:W-:Y:S01]  /*2f90*/  IMAD R4, R3.reuse, R9, R4 ;  /* 0x0000000903047224 */ /* 0x040fe200078e0204 */
[----:B------:R-:W-:Y:S01]  /*2fa0*/  ISETP.GT.U32.AND P5, PT, R3, R59, PT ;  /* 0x0000003b0300720c */ /* 0x000fe20003fa4070 */
[----:B------:R-:W-:-:S02]  /*2fb0*/  @!P4 IMAD.IADD R60, R60, 0x1, -R3 ;  /* 0x000000013c3cc824 */ /* 0x000fc400078e0a03 */
[----:B------:R-:W-:Y:S01]  /*2fc0*/  IMAD.HI.U32 R7, R10, R61, RZ ;  /* 0x0000003d0a077227 */ /* 0x000fe200078e00ff */
[----:B------:R-:W-:-:S03]  /*2fd0*/  ISETP.GT.U32.AND P4, PT, R3, R4, PT ;  /* 0x000000040300720c */ /* 0x000fc60003f84070 */
[----:B------:R-:W-:-:S04]  /*2fe0*/  IMAD.HI.U32 R13, R10, R6, RZ ;  /* 0x000000060a0d7227 */ /* 0x000fc800078e00ff */
[----:B------:R-:W-:Y:S01]  /*2ff0*/  @!P0 IMAD.MOV R52, RZ, RZ, -R52 ;  /* 0x000000ffff348224 */ /* 0x000fe200078e0a34 */
[C---:B------:R-:W-:Y:S01]  /*3000*/  ISETP.GT.U32.AND P0, PT, R3.reuse, R58, PT ;  /* 0x0000003a0300720c */ /* 0x040fe20003f04070 */
[----:B------:R-:W-:Y:S02]  /*3010*/  IMAD.MOV R7, RZ, RZ, -R7 ;  /* 0x000000ffff077224 */ /* 0x000fe400078e0a07 */
[----:B------:R-:W-:Y:S02]  /*3020*/  VIADD R14, R0, 0x18 ;  /* 0x00000018000e7836 */ /* 0x000fe40000000000 */
[----:B------:R-:W-:Y:S02]  /*3030*/  IMAD.MOV R9, RZ, RZ, -R13 ;  /* 0x000000ffff097224 */ /* 0x000fe400078e0a0d */
[C---:B------:R-:W-:Y:S01]  /*3040*/  IMAD R61, R3.reuse, R7, R61 ;  /* 0x00000007033d7224 */ /* 0x040fe200078e023d */
[----:B------:R-:W-:Y:S01]  /*3050*/  IABS R7, R14 ;  /* 0x0000000e00077213 */ /* 0x000fe20000000000 */
[----:B------:R-:W-:-:S02]  /*3060*/  IMAD R6, R3, R9, R6 ;  /* 0x0000000903067224 */ /* 0x000fc400078e0206 */
[--C-:B------:R-:W-:Y:S01]  /*3070*/  @!P5 IMAD.IADD R59, R59, 0x1, -R3.reuse ;  /* 0x000000013b3bd824 */ /* 0x100fe200078e0a03 */
[----:B------:R-:W-:Y:S01]  /*3080*/  ISETP.GE.AND P5, PT, R11, RZ, PT ;  /* 0x000000ff0b00720c */ /* 0x000fe20003fa6270 */
[----:B------:R-:W-:Y:S01]  /*3090*/  @!P4 IMAD.IADD R4, R4, 0x1, -R3 ;  /* 0x000000010404c824 */ /* 0x000fe200078e0a03 */
[----:B------:R-:W-:Y:S01]  /*30a0*/  ISETP.GT.U32.AND P4, PT, R3, R6, PT ;  /* 0x000000060300720c */ /* 0x000fe20003f84070 */
[----:B------:R-:W-:Y:S02]  /*30b0*/  VIADD R2, R0, 0x14 ;  /* 0x0000001400027836 */ /* 0x000fe40000000000 */
[----:B------:R-:W-:-:S03]  /*30c0*/  IMAD.HI.U32 R11, R10, R7, RZ ;  /* 0x000000070a0b7227 */ /* 0x000fc600078e00ff */
[----:B------:R-:W-:Y:S01]  /*30d0*/  IABS R8, R2 ;  /* 0x0000000200087213 */ /* 0x000fe20000000000 */
[----:B------:R-:W-:Y:S01]  /*30e0*/  @!P0 IMAD.IADD R58, R58, 0x1, -R3 ;  /* 0x000000013a3a8824 */ /* 0x000fe200078e0a03 */
[----:B------:R-:W-:Y:S01]  /*30f0*/  ISETP.GT.U32.AND P0, PT, R3, R61, PT ;  /* 0x0000003d0300720c */ /* 0x000fe20003f04070 */
[----:B------:R-:W-:Y:S02]  /*3100*/  IMAD.MOV R11, RZ, RZ, -R11 ;  /* 0x000000ffff0b7224 */ /* 0x000fe400078e0a0b */
[----:B------:R-:W-:-:S04]  /*3110*/  IMAD.HI.U32 R12, R10, R8, RZ ;  /* 0x000000080a0c7227 */ /* 0x000fc800078e00ff */
[C---:B------:R-:W-:Y:S02]  /*3120*/  IMAD R7, R3.reuse, R11, R7 ;  /* 0x0000000b03077224 */ /* 0x040fe400078e0207 */
[C---:B------:R-:W-:Y:S02]  /*3130*/  VIADD R19, R0.reuse, 0x10 ;  /* 0x0000001000137836 */ /* 0x040fe40000000000 */
[----:B------:R-:W-:Y:S02]  /*3140*/  VIADD R18, R0, 0xc ;  /* 0x0000000c00127836 */ /* 0x000fe40000000000 */
[--C-:B------:R-:W-:Y:S01]  /*3150*/  @!P4 IMAD.IADD R6, R6, 0x1, -R3.reuse ;  /* 0x000000010606c824 */ /* 0x100fe200078e0a03 */
[----:B------:R-:W-:Y:S01]  /*3160*/  ISETP.GT.U32.AND P4, PT, R3, R7, PT ;  /* 0x000000070300720c */ /* 0x000fe20003f84070 */
[----:B------:R-:W-:Y:S01]  /*3170*/  IMAD.MOV R12, RZ, RZ, -R12 ;  /* 0x000000ffff0c7224 */ /* 0x000fe200078e0a0c */
[----:B------:R-:W-:Y:S01]  /*3180*/  IABS R9, R19 ;  /* 0x0000001300097213 */ /* 0x000fe20000000000 */
[C---:B------:R-:W-:Y:S01]  /*3190*/  VIADD R17, R0.reuse, 0x8 ;  /* 0x0000000800117836 */ /* 0x040fe20000000000 */
[----:B------:R-:W-:Y:S01]  /*31a0*/  IABS R11, R18 ;  /* 0x00000012000b7213 */ /* 0x000fe20000000000 */
[----:B------:R-:W-:Y:S01]  /*31b0*/  @!P0 IMAD.IADD R61, R61, 0x1, -R3 ;  /* 0x000000013d3d8824 */ /* 0x000fe200078e0a03 */
[----:B------:R-:W-:Y:S01]  /*31c0*/  ISETP.GE.AND P0, PT, R5, RZ, PT ;  /* 0x000000ff0500720c */ /* 0x000fe20003f06270 */
[----:B------:R-:W-:Y:S01]  /*31d0*/  IMAD R8, R3, R12, R8 ;  /* 0x0000000c03087224 */ /* 0x000fe200078e0208 */
[----:B------:R-:W-:Y:S01]  /*31e0*/  IABS R12, R17 ;  /* 0x00000011000c7213 */ /* 0x000fe20000000000 */
[----:B------:R-:W-:-:S02]  /*31f0*/  VIADD R5, R0, 0x4 ;  /* 0x0000000400057836 */ /* 0x000fc40000000000 */
[----:B------:R-:W-:Y:S01]  /*3200*/  @!P1 IMAD.MOV R53, RZ, RZ, -R53 ;  /* 0x000000ffff359224 */ /* 0x000fe200078e0a35 */
[----:B------:R-:W-:Y:S01]  /*3210*/  ISETP.GT.U32.AND P1, PT, R3, R59, PT ;  /* 0x0000003b0300720c */ /* 0x000fe20003f24070 */
[----:B0-----:R-:W-:Y:S01]  /*3220*/  IMAD.HI.U32 R24, R10, R9, RZ ;  /* 0x000000090a187227 */ /* 0x001fe200078e00ff */
[----:B------:R-:W-:-:S03]  /*3230*/  IABS R13, R5 ;  /* 0x00000005000d7213 */ /* 0x000fc60000000000 */
[----:B------:R-:W-:Y:S01]  /*3240*/  @!P2 IMAD.MOV R54, RZ, RZ, -R54 ;  /* 0x000000ffff36a224 */ /* 0x000fe200078e0a36 */
[C---:B------:R-:W-:Y:S01]  /*3250*/  ISETP.GT.U32.AND P2, PT, R3.reuse, R60, PT ;  /* 0x0000003c0300720c */ /* 0x040fe20003f44070 */
[----:B------:R-:W-:Y:S01]  /*3260*/  @!P3 IMAD.MOV R55, RZ, RZ, -R55 ;  /* 0x000000ffff37b224 */ /* 0x000fe200078e0a37 */
[----:B------:R-:W-:Y:S01]  /*3270*/  ISETP.GT.U32.AND P3, PT, R3, R61, PT ;  /* 0x0000003d0300720c */ /* 0x000fe20003f64070 */
[----:B-1----:R-:W-:-:S04]  /*3280*/  IMAD.HI.U32 R27, R10, R11, RZ ;  /* 0x0000000b0a1b7227 */ /* 0x002fc800078e00ff */
[----:B------:R-:W-:-:S04]  /*3290*/  IMAD.HI.U32 R26, R10, R12, RZ ;  /* 0x0000000c0a1a7227 */ /* 0x000fc800078e00ff */
[----:B------:R-:W-:Y:S02]  /*32a0*/  IMAD.MOV R24, RZ, RZ, -R24 ;  /* 0x000000ffff187224 */ /* 0x000fe400078e0a18 */
[----:B------:R-:W-:Y:S02]  /*32b0*/  IMAD.MOV R27, RZ, RZ, -R27 ;  /* 0x000000ffff1b7224 */ /* 0x000fe400078e0a1b */
[----:B------:R-:W-:Y:S02]  /*32c0*/  @!P4 IMAD.IADD R7, R7, 0x1, -R3 ;  /* 0x000000010707c824 */ /* 0x000fe400078e0a03 */
[----:B------:R-:W-:Y:S02]  /*32d0*/  IMAD.MOV R26, RZ, RZ, -R26 ;  /* 0x000000ffff1a7224 */ /* 0x000fe400078e0a1a */
[C---:B------:R-:W-:Y:S02]  /*32e0*/  IMAD R9, R3.reuse, R24, R9 ;  /* 0x0000001803097224 */ /* 0x040fe400078e0209 */
[----:B------:R-:W-:Y:S01]  /*32f0*/  IMAD.HI.U32 R25, R10, R13, RZ ;  /* 0x0000000d0a197227 */ /* 0x000fe200078e00ff */
[----:B------:R-:W-:-:S03]  /*3300*/  ISETP.GT.U32.AND P4, PT, R3, R4, PT ;  /* 0x000000040300720c */ /* 0x000fc60003f84070 */
[----:B------:R-:W-:-:S04]  /*3310*/  IMAD.HI.U32 R24, R10, R23, RZ ;  /* 0x000000170a187227 */ /* 0x000fc800078e00ff */
[C---:B------:R-:W-:Y:S02]  /*3320*/  IMAD R10, R3.reuse, R27, R11 ;  /* 0x0000001b030a7224 */ /* 0x040fe400078e020b */
[----:B------:R-:W-:Y:S01]  /*3330*/  @!P5 IMAD.MOV R57, RZ, RZ, -R57 ;  /* 0x000000ffff39d224 */ /* 0x000fe200078e0a39 */
[C---:B------:R-:W-:Y:S01]  /*3340*/  ISETP.GT.U32.AND P5, PT, R3.reuse, R7, PT ;  /* 0x000000070300720c */ /* 0x040fe20003fa4070 */
[C---:B------:R-:W-:Y:S01]  /*3350*/  IMAD R11, R3.reuse, R26, R12 ;  /* 0x0000001a030b7224 */ /* 0x040fe200078e020c */
[----:B------:R-:W2:Y:S01]  /*3360*/  LDL.LU R27, [R1+0x37c] ;  /* 0x00037c00011b7983 */ /* 0x000ea20000300800 */
[----:B------:R-:W-:Y:S01]  /*3370*/  @!P0 IMAD.MOV R58, RZ, RZ, -R58 ;  /* 0x000000ffff3a8224 */ /* 0x000fe200078e0a3a */
[----:B------:R-:W-:Y:S01]  /*3380*/  ISETP.GT.U32.AND P0, PT, R3, R8, PT ;  /* 0x000000080300720c */ /* 0x000fe20003f04070 */
[--C-:B------:R-:W-:Y:S01]  /*3390*/  @!P1 IMAD.IADD R59, R59, 0x1, -R3.reuse ;  /* 0x000000013b3b9824 */ /* 0x100fe200078e0a03 */
[C---:B------:R-:W-:Y:S01]  /*33a0*/  ISETP.GT.U32.AND P1, PT, R3.reuse, R9, PT ;  /* 0x000000090300720c */ /* 0x040fe20003f24070 */
[--C-:B------:R-:W-:Y:S01]  /*33b0*/  @!P2 IMAD.IADD R60, R60, 0x1, -R3.reuse ;  /* 0x000000013c3ca824 */ /* 0x100fe200078e0a03 */
[----:B------:R-:W-:Y:S01]  /*33c0*/  ISETP.GT.U32.AND P2, PT, R3, R10, PT ;  /* 0x0000000a0300720c */ /* 0x000fe20003f44070 */
[----:B------:R-:W-:Y:S01]  /*33d0*/  @!P3 IMAD.IADD R61, R61, 0x1, -R3 ;  /* 0x000000013d3db824 */ /* 0x000fe200078e0a03 */
[C---:B------:R-:W-:Y:S01]  /*33e0*/  ISETP.GT.U32.AND P3, PT, R3.reuse, R11, PT ;  /* 0x0000000b0300720c */ /* 0x040fe20003f64070 */
[----:B------:R-:W-:Y:S01]  /*33f0*/  IMAD.MOV R25, RZ, RZ, -R25 ;  /* 0x000000ffff197224 */ /* 0x000fe200078e0a19 */
[----:B------:R-:W4:Y:S03]  /*3400*/  LDL.LU R26, [R1+0x378] ;  /* 0x00037800011a7983 */ /* 0x000f260000300800 */
[----:B------:R-:W-:-:S02]  /*3410*/  IMAD R12, R3, R25, R13 ;  /* 0x00000019030c7224 */ /* 0x000fc400078e020d */
[--C-:B------:R-:W-:Y:S01]  /*3420*/  @!P5 IMAD.IADD R7, R7, 0x1, -R3.reuse ;  /* 0x000000010707d824 */ /* 0x100fe200078e0a03 */
[----:B------:R-:W-:Y:S01]  /*3430*/  ISETP.GE.AND P5, PT, R22, RZ, PT ;  /* 0x000000ff1600720c */ /* 0x000fe20003fa6270 */
[----:B------:R-:W-:Y:S01]  /*3440*/  @!P6 IMAD.MOV R56, RZ, RZ, -R56 ;  /* 0x000000ffff38e224 */ /* 0x000fe200078e0a38 */
[C---:B------:R-:W-:Y:S01]  /*3450*/  ISETP.GT.U32.AND P6, PT, R3.reuse, R6, PT ;  /* 0x000000060300720c */ /* 0x040fe20003fc4070 */
[--C-:B------:R-:W-:Y:S01]  /*3460*/  @!P4 IMAD.IADD R4, R4, 0x1, -R3.reuse ;  /* 0x000000010404c824 */ /* 0x100fe200078e0a03 */
[----:B------:R-:W-:Y:S01]  /*3470*/  ISETP.GT.U32.AND P4, PT, R3, R12, PT ;  /* 0x0000000c0300720c */ /* 0x000fe20003f84070 */
[--C-:B------:R-:W-:Y:S01]  /*3480*/  @!P0 IMAD.IADD R8, R8, 0x1, -R3.reuse ;  /* 0x0000000108088824 */ /* 0x100fe200078e0a03 */
[----:B------:R-:W-:Y:S01]  /*3490*/  ISETP.GE.AND P0, PT, R21, RZ, PT ;  /* 0x000000ff1500720c */ /* 0x000fe20003f06270 */
[--C-:B------:R-:W-:Y:S01]  /*34a0*/  @!P1 IMAD.IADD R9, R9, 0x1, -R3.reuse ;  /* 0x0000000109099824 */ /* 0x100fe200078e0a03 */
[----:B------:R-:W-:Y:S01]  /*34b0*/  ISETP.GE.AND P1, PT, R20, RZ, PT ;  /* 0x000000ff1400720c */ /* 0x000fe20003f26270 */
[--C-:B------:R-:W-:Y:S01]  /*34c0*/  @!P2 IMAD.IADD R10, R10, 0x1, -R3.reuse ;  /* 0x000000010a0aa824 */ /* 0x100fe200078e0a03 */
[----:B------:R-:W-:Y:S01]  /*34d0*/  ISETP.GE.AND P2, PT, R16, RZ, PT ;  /* 0x000000ff1000720c */ /* 0x000fe20003f46270 */
[----:B------:R-:W-:Y:S01]  /*34e0*/  @!P3 IMAD.IADD R11, R11, 0x1, -R3 ;  /* 0x000000010b0bb824 */ /* 0x000fe200078e0a03 */
[----:B------:R-:W-:Y:S01]  /*34f0*/  ISETP.GE.AND P3, PT, R15, RZ, PT ;  /* 0x000000ff0f00720c */ /* 0x000fe20003f66270 */
[----:B------:R-:W-:Y:S01]  /*3500*/  @!P5 IMAD.MOV R59, RZ, RZ, -R59 ;  /* 0x000000ffff3bd224 */ /* 0x000fe200078e0a3b */
[C---:B------:R-:W-:Y:S01]  /*3510*/  ISETP.GT.U32.AND P5, PT, R3.reuse, R8, PT ;  /* 0x000000080300720c */ /* 0x040fe20003fa4070 */
[--C-:B------:R-:W-:Y:S01]  /*3520*/  @!P6 IMAD.IADD R6, R6, 0x1, -R3.reuse ;  /* 0x000000010606e824 */ /* 0x100fe200078e0a03 */
[----:B------:R-:W2:Y:S01]  /*3530*/  LDL.LU R25, [R1+0x374] ;  /* 0x0003740001197983 */ /* 0x000ea20000300800 */
[----:B------:R-:W-:Y:S01]  /*3540*/  @!P4 IMAD.IADD R12, R12, 0x1, -R3 ;  /* 0x000000010c0cc824 */ /* 0x000fe200078e0a03 */
[----:B------:R-:W-:Y:S01]  /*3550*/  ISETP.GE.AND P4, PT, R14, RZ, PT ;  /* 0x000000ff0e00720c */ /* 0x000fe20003f86270 */
[----:B------:R-:W-:Y:S01]  /*3560*/  @!P0 IMAD.MOV R60, RZ, RZ, -R60 ;  /* 0x000000ffff3c8224 */ /* 0x000fe200078e0a3c */
[C---:B------:R-:W-:Y:S01]  /*3570*/  ISETP.GT.U32.AND P0, PT, R3.reuse, R9, PT ;  /* 0x000000090300720c */ /* 0x040fe20003f04070 */
[----:B------:R-:W-:Y:S01]  /*3580*/  @!P1 IMAD.MOV R61, RZ, RZ, -R61 ;  /* 0x000000ffff3d9224 */ /* 0x000fe200078e0a3d */
[----:B------:R-:W-:Y:S01]  /*3590*/  ISETP.GT.U32.AND P1, PT, R3, R10, PT ;  /* 0x0000000a0300720c */ /* 0x000fe20003f24070 */
[----:B------:R-:W-:-:S02]  /*35a0*/  IMAD.MOV R13, RZ, RZ, -R24 ;  /* 0x000000ffff0d7224 */ /* 0x000fc400078e0a18 */
[----:B------:R-:W-:Y:S01]  /*35b0*/  @!P2 IMAD.MOV R4, RZ, RZ, -R4 ;  /* 0x000000ffff04a224 */ /* 0x000fe200078e0a04 */
[C---:B------:R-:W-:Y:S01]  /*35c0*/  ISETP.GT.U32.AND P2, PT, R3.reuse, R11, PT ;  /* 0x0000000b0300720c */ /* 0x040fe20003f44070 */
[----:B------:R-:W-:Y:S01]  /*35d0*/  @!P3 IMAD.MOV R6, RZ, RZ, -R6 ;  /* 0x000000ffff06b224 */ /* 0x000fe200078e0a06 */
[C---:B------:R-:W-:Y:S01]  /*35e0*/  ISETP.GT.U32.AND P3, PT, R3.reuse, R12, PT ;  /* 0x0000000c0300720c */ /* 0x040fe20003f64070 */
[----:B------:R-:W2:Y:S01]  /*35f0*/  LDL.LU R24, [R1+0x370] ;  /* 0x0003700001187983 */ /* 0x000ea20000300800 */
[----:B------:R-:W-:-:S03]  /*3600*/  IMAD R13, R3, R13, R23 ;  /* 0x0000000d030d7224 */ /* 0x000fc600078e0217 */
[----:B------:R-:W2:Y:S04]  /*3610*/  LDL.LU R23, [R1+0x36c] ;  /* 0x00036c0001177983 */ /* 0x000ea80000300800 */
[----:B------:R-:W2:Y:S01]  /*3620*/  LDL.LU R22, [R1+0x368] ;  /* 0x0003680001167983 */ /* 0x000ea20000300800 */
[----:B------:R-:W-:-:S03]  /*3630*/  @!P5 IMAD.IADD R8, R8, 0x1, -R3 ;  /* 0x000000010808d824 */ /* 0x000fc600078e0a03 */
[----:B------:R-:W2:Y:S01]  /*3640*/  LDL.LU R21, [R1+0x364] ;  /* 0x0003640001157983 */ /* 0x000ea20000300800 */
[----:B------:R-:W-:-:S03]  /*3650*/  @!P4 IMAD.MOV R7, RZ, RZ, -R7 ;  /* 0x000000ffff07c224 */ /* 0x000fc600078e0a07 */
[----:B------:R-:W2:Y:S01]  /*3660*/  LDL.LU R20, [R1+0x360] ;  /* 0x0003600001147983 */ /* 0x000ea20000300800 */
[----:B------:R-:W-:-:S03]  /*3670*/  ISETP.GE.AND P5, PT, R2, RZ, PT ;  /* 0x000000ff0200720c */ /* 0x000fc60003fa6270 */
[----:B------:R-:W2:Y:S01]  /*3680*/  LDL.LU R16, [R1+0x18] ;  /* 0x0000180001107983 */ /* 0x000ea20000300800 */
[----:B------:R-:W-:Y:S01]  /*3690*/  ISETP.GE.AND P4, PT, R0, RZ, PT ;  /* 0x000000ff0000720c */ /* 0x000fe20003f86270 */
[--C-:B------:R-:W-:Y:S02]  /*36a0*/  @!P0 IMAD.IADD R9, R9, 0x1, -R3.reuse ;  /* 0x0000000109098824 */ /* 0x100fe400078e0a03 */
[----:B------:R-:W2:Y:S01]  /*36b0*/  LDL.LU R15, [R1+0x14] ;  /* 0x00001400010f7983 */ /* 0x000ea20000300800 */
[----:B------:R-:W-:Y:S01]  /*36c0*/  ISETP.GE.AND P0, PT, R19, RZ, PT ;  /* 0x000000ff1300720c */ /* 0x000fe20003f06270 */
[--C-:B------:R-:W-:Y:S02]  /*36d0*/  @!P1 IMAD.IADD R10, R10, 0x1, -R3.reuse ;  /* 0x000000010a0a9824 */ /* 0x100fe400078e0a03 */
[----:B------:R-:W2:Y:S01]  /*36e0*/  LDL.LU R14, [R1+0x10] ;  /* 0x00001000010e7983 */ /* 0x000ea20000300800 */
[----:B------:R-:W-:Y:S01]  /*36f0*/  ISETP.GE.AND P1, PT, R18, RZ, PT ;  /* 0x000000ff1200720c */ /* 0x000fe20003f26270 */
[----:B------:R-:W-:-:S02]  /*3700*/  @!P2 IMAD.IADD R11, R11, 0x1, -R3 ;  /* 0x000000010b0ba824 */ /* 0x000fc400078e0a03 */
[----:B------:R-:W2:Y:S01]  /*3710*/  LDL.LU R2, [R1+0xc] ;  /* 0x00000c0001027983 */ /* 0x000ea20000300800 */
[----:B------:R-:W-:Y:S01]  /*3720*/  ISETP.GE.AND P2, PT, R17, RZ, PT ;  /* 0x000000ff1100720c */ /* 0x000fe20003f46270 */
[----:B------:R-:W-:Y:S02]  /*3730*/  @!P3 IMAD.IADD R12, R12, 0x1, -R3 ;  /* 0x000000010c0cb824 */ /* 0x000fe400078e0a03 */
[----:B------:R-:W2:Y:S01]  /*3740*/  LDL.LU R0, [R1+0x4] ;  /* 0x0000040001007983 */ /* 0x000ea20000300800 */
[----:B------:R-:W-:-:S03]  /*3750*/  ISETP.GE.AND P3, PT, R5, RZ, PT ;  /* 0x000000ff0500720c */ /* 0x000fc60003f66270 */
[----:B------:R-:W2:Y:S04]  /*3760*/  LDL.LU R19, [R1+0x35c] ;  /* 0x00035c0001137983 */ /* 0x000ea80000300800 */
[----:B------:R-:W2:Y:S04]  /*3770*/  LDL.LU R18, [R1+0x358] ;  /* 0x0003580001127983 */ /* 0x000ea80000300800 */
[----:B------:R-:W2:Y:S04]  /*3780*/  LDL.LU R17, [R1+0x354] ;  /* 0x0003540001117983 */ /* 0x000ea80000300800 */
[----:B------:R-:W2:Y:S01]  /*3790*/  LDL.LU R5, [R1+0x350] ;  /* 0x0003500001057983 */ /* 0x000ea20000300800 */
[----:B------:R-:W-:-:S13]  /*37a0*/  ISETP.GT.U32.AND P6, PT, R3, R13, PT ;  /* 0x0000000d0300720c */ /* 0x000fda0003fc4070 */
[----:B------:R-:W-:-:S05]  /*37b0*/  @!P6 IMAD.IADD R13, R13, 0x1, -R3 ;  /* 0x000000010d0de824 */ /* 0x000fca00078e0a03 */
[----:B------:R-:W-:-:S13]  /*37c0*/  ISETP.GT.U32.AND P6, PT, R3, R13, PT ;  /* 0x0000000d0300720c */ /* 0x000fda0003fc4070 */
[----:B------:R-:W-:Y:S02]  /*37d0*/  @!P6 IMAD.IADD R13, R13, 0x1, -R3 ;  /* 0x000000010d0de824 */ /* 0x000fe400078e0a03 */
[----:B------:R-:W3:Y:S01]  /*37e0*/  LDL.LU R3, [R1+0x8] ;  /* 0x0000080001037983 */ /* 0x000ee20000300800 */
[----:B--2---:R-:W-:Y:S02]  /*37f0*/  ISETP.NE.AND P6, PT, R5, RZ, PT ;  /* 0x000000ff0500720c */ /* 0x004fe40003fc5270 */
[----:B------:R-:W-:-:S04]  /*3800*/  LOP3.LUT R5, RZ, R5, RZ, 0x33, !PT ;  /* 0x00000005ff057212 */ /* 0x000fc800078e33ff */
[C---:B------:R-:W-:Y:S02]  /*3810*/  SEL R16, R5.reuse, R16, !P6 ;  /* 0x0000001005107207 */ /* 0x040fe40007000000 */
[C---:B------:R-:W-:Y:S02]  /*3820*/  SEL R15, R5.reuse, R15, !P6 ;  /* 0x0000000f050f7207 */ /* 0x040fe40007000000 */
[C---:B------:R-:W-:Y:S01]  /*3830*/  SEL R14, R5.reuse, R14, !P6 ;  /* 0x0000000e050e7207 */ /* 0x040fe20007000000 */
[----:B------:R0:W-:Y:S01]  /*3840*/  STL [R1+0x18], R16 ;  /* 0x0000181001007387 */ /* 0x0001e20000100800 */
[----:B------:R-:W-:-:S03]  /*3850*/  SEL R2, R5, R2, !P6 ;  /* 0x0000000205027207 */ /* 0x000fc60007000000 */
[----:B0-----:R-:W2:Y:S04]  /*3860*/  LDL.LU R16, [R1+0x34c] ;  /* 0x00034c0001107983 */ /* 0x001ea80000300800 */
[----:B------:R0:W-:Y:S04]  /*3870*/  STL [R1+0x14], R15 ;  /* 0x0000140f01007387 */ /* 0x0001e80000100800 */
[----:B0-----:R-:W2:Y:S04]  /*3880*/  LDL.LU R15, [R1+0x348] ;  /* 0x00034800010f7983 */ /* 0x001ea80000300800 */
[----:B------:R0:W-:Y:S04]  /*3890*/  STL [R1+0x10], R14 ;  /* 0x0000100e01007387 */ /* 0x0001e80000100800 */
[----:B0-----:R-:W2:Y:S04]  /*38a0*/  LDL.LU R14, [R1+0x344] ;  /* 0x00034400010e7983 */ /* 0x001ea80000300800 */
[----:B------:R0:W-:Y:S04]  /*38b0*/  STL [R1+0xc], R2 ;  /* 0x00000c0201007387 */ /* 0x0001e80000100800 */
[----:B0-----:R-:W2:Y:S01]  /*38c0*/  LDL.LU R2, [R1+0x340] ;  /* 0x0003400001027983 */ /* 0x001ea20000300800 */
[----:B---3--:R-:W-:-:S02]  /*38d0*/  SEL R3, R5, R3, !P6 ;  /* 0x0000000305037207 */ /* 0x008fc40007000000 */
[----:B------:R-:W-:-:S03]  /*38e0*/  SEL R60, R5, R60, !P6 ;  /* 0x0000003c053c7207 */ /* 0x000fc60007000000 */
[----:B------:R0:W-:Y:S01]  /*38f0*/  STL [R1+0x8], R3 ;  /* 0x0000080301007387 */ /* 0x0001e20000100800 */
[C---:B------:R-:W-:Y:S01]  /*3900*/  SEL R61, R5.reuse, R61, !P6 ;  /* 0x0000003d053d7207 */ /* 0x040fe20007000000 */
[----:B------:R-:W-:Y:S01]  /*3910*/  @!P5 IMAD.MOV R8, RZ, RZ, -R8 ;  /* 0x000000ffff08d224 */ /* 0x000fe200078e0a08 */
[C---:B------:R-:W-:Y:S01]  /*3920*/  SEL R7, R5.reuse, R7, !P6 ;  /* 0x0000000705077207 */ /* 0x040fe20007000000 */
[----:B------:R-:W-:Y:S01]  /*3930*/  @!P0 IMAD.MOV R9, RZ, RZ, -R9 ;  /* 0x000000ffff098224 */ /* 0x000fe200078e0a09 */
[C---:B0-----:R-:W-:Y:S01]  /*3940*/  SEL R3, R5.reuse, R0, !P6 ;  /* 0x0000000005037207 */ /* 0x041fe20007000000 */
[----:B------:R-:W-:Y:S01]  /*3950*/  @!P1 IMAD.MOV R10, RZ, RZ, -R10 ;  /* 0x000000ffff0a9224 */ /* 0x000fe200078e0a0a */
[C---:B--2---:R-:W-:Y:S02]  /*3960*/  SEL R0, R5.reuse, R2, !P6 ;  /* 0x0000000205007207 */ /* 0x044fe40007000000 */
[----:B------:R-:W5:Y:S04]  /*3970*/  LDL.LU R2, [R1+0x33c] ;  /* 0x00033c0001027983 */ /* 0x000f680000300800 */
[----:B------:R0:W-:Y:S04]  /*3980*/  STL [R1], R60 ;  /* 0x0000003c01007387 */ /* 0x0001e80000100800 */
[----:B------:R-:W-:Y:S01]  /*3990*/  STL [R1+0x4], R61 ;  /* 0x0000043d01007387 */ /* 0x000fe20000100800 */
[----:B0-----:R-:W-:-:S02]  /*39a0*/  SEL R60, R5, R4, !P6 ;  /* 0x00000004053c7207 */ /* 0x001fc40007000000 */
[C---:B------:R-:W-:Y:S02]  /*39b0*/  SEL R4, R5.reuse, R6, !P6 ;  /* 0x0000000605047207 */ /* 0x040fe40007000000 */
[C---:B------:R-:W-:Y:S01]  /*39c0*/  SEL R6, R5.reuse, R8, !P6 ;  /* 0x0000000805067207 */ /* 0x040fe20007000000 */
[----:B------:R-:W-:Y:S04]  /*39d0*/  STL [R1+0x1c], R60 ;  /* 0x00001c3c01007387 */ /* 0x000fe80000100800 */
[----:B------:R0:W-:Y:S04]  /*39e0*/  STL [R1+0x24], R4 ;  /* 0x0000240401007387 */ /* 0x0001e80000100800 */
[----:B------:R1:W-:Y:S04]  /*39f0*/  STL [R1+0x20], R7 ;  /* 0x0000200701007387 */ /* 0x0003e80000100800 */
[----:B------:R-:W2:Y:S01]  /*3a00*/  LDL.LU R8, [R1+0x18] ;  /* 0x0000180001087983 */ /* 0x000ea20000300800 */
[----:B0-----:R-:W-:-:S03]  /*3a10*/  SEL R4, R5, R9, !P6 ;  /* 0x0000000905047207 */ /* 0x001fc60007000000 */
[----:B------:R-:W-:Y:S04]  /*3a20*/  STL [R1+0x28], R6 ;  /* 0x0000280601007387 */ /* 0x000fe80000100800 */
[----:B-1----:R-:W3:Y:S04]  /*3a30*/  LDL.LU R7, [R1+0x14] ;  /* 0x0000140001077983 */ /* 0x002ee80000300800 */
[----:B------:R0:W-:Y:S04]  /*3a40*/  STL [R1+0x30], R4 ;  /* 0x0000300401007387 */ /* 0x0001e80000100800 */
[----:B------:R-:W3:Y:S04]  /*3a50*/  LDL.LU R9, [R1+0xc] ;  /* 0x00000c0001097983 */ /* 0x000ee80000300800 */
[----:B------:R-:W3:Y:S01]  /*3a60*/  LDL.LU R61, [R1+0x8] ;  /* 0x00000800013d7983 */ /* 0x000ee20000300800 */
[----:B0-----:R-:W-:-:S03]  /*3a70*/  SEL R4, R5, R10, !P6 ;  /* 0x0000000a05047207 */ /* 0x001fc60007000000 */
[----:B------:R-:W3:Y:S01]  /*3a80*/  LDL.LU R10, [R1+0x10] ;  /* 0x00001000010a7983 */ /* 0x000ee20000300800 */
[C---:B------:R-:W-:Y:S01]  /*3a90*/  SEL R36, R5.reuse, R36, !P6 ;  /* 0x0000002405247207 */ /* 0x040fe20007000000 */
[----:B------:R-:W-:Y:S01]  /*3aa0*/  @!P2 IMAD.MOV R11, RZ, RZ, -R11 ;  /* 0x000000ffff0ba224 */ /* 0x000fe200078e0a0b */
[----:B------:R-:W-:-:S03]  /*3ab0*/  SEL R38, R5, R38, !P6 ;  /* 0x0000002605267207 */ /* 0x000fc60007000000 */
[----:B------:R-:W-:Y:S01]  /*3ac0*/  IMAD R36, R36, UR5, RZ ;  /* 0x0000000524247c24 */ /* 0x000fe2000f8e02ff */
[C---:B------:R-:W-:Y:S01]  /*3ad0*/  SEL R37, R5.reuse, R37, !P6 ;  /* 0x0000002505257207 */ /* 0x040fe20007000000 */
[----:B------:R0:W-:Y:S01]  /*3ae0*/  STL [R1+0x2c], R4 ;  /* 0x00002c0401007387 */ /* 0x0001e20000100800 */
[C---:B------:R-:W-:Y:S01]  /*3af0*/  SEL R41, R5.reuse, R41, !P6 ;  /* 0x0000002905297207 */ /* 0x040fe20007000000 */
[----:B------:R-:W-:Y:S01]  /*3b00*/  IMAD R38, R38, UR5, RZ ;  /* 0x0000000526267c24 */ /* 0x000fe2000f8e02ff */
[----:B------:R-:W-:Y:S01]  /*3b10*/  SEL R6, R5, R11, !P6 ;  /* 0x0000000b05067207 */ /* 0x000fe20007000000 */
[----:B------:R-:W-:Y:S01]  /*3b20*/  IMAD R37, R37, UR5, RZ ;  /* 0x0000000525257c24 */ /* 0x000fe2000f8e02ff */
[C---:B------:R-:W-:Y:S01]  /*3b30*/  SEL R39, R5.reuse, R39, !P6 ;  /* 0x0000002705277207 */ /* 0x040fe20007000000 */
[----:B------:R-:W-:Y:S01]  /*3b40*/  @!P3 IMAD.MOV R12, RZ, RZ, -R12 ;  /* 0x000000ffff0cb224 */ /* 0x000fe200078e0a0c */
[----:B0-----:R-:W-:Y:S01]  /*3b50*/  IADD3 R4, P2, PT, R36, UR10, RZ ;  /* 0x0000000a24047c10 */ /* 0x001fe2000ff5e0ff */
[----:B------:R-:W-:Y:S01]  /*3b60*/  @!P4 IMAD.MOV R13, RZ, RZ, -R13 ;  /* 0x000000ffff0dc224 */ /* 0x000fe200078e0a0d */
[----:B------:R-:W-:Y:S01]  /*3b70*/  SEL R40, R5, R40, !P6 ;  /* 0x0000002805287207 */ /* 0x000fe20007000000 */
[----:B------:R-:W-:Y:S01]  /*3b80*/  IMAD R41, R41, UR5, RZ ;  /* 0x0000000529297c24 */ /* 0x000fe2000f8e02ff */
[----:B------:R-:W-:Y:S01]  /*3b90*/  R2UR UR18, R4 ;  /* 0x00000000041272ca */ /* 0x000fe200000e0000 */
[----:B------:R0:W-:Y:S01]  /*3ba0*/  STL [R1+0x34], R6 ;  /* 0x0000340601007387 */ /* 0x0001e20000100800 */
[----:B------:R-:W-:Y:S01]  /*3bb0*/  IADD3 R4, P5, PT, R38, UR10, RZ ;  /* 0x0000000a26047c10 */ /* 0x000fe2000ffbe0ff */
[----:B------:R-:W-:Y:S01]  /*3bc0*/  IMAD R39, R39, UR5, RZ ;  /* 0x0000000527277c24 */ /* 0x000fe2000f8e02ff */
[----:B------:R-:W-:-:S02]  /*3bd0*/  SEL R11, R5, R12, !P6 ;  /* 0x0000000c050b7207 */ /* 0x000fc40007000000 */
[C---:B------:R-:W-:Y:S02]  /*3be0*/  SEL R14, R5.reuse, R14, !P6 ;  /* 0x0000000e050e7207 */ /* 0x040fe40007000000 */
[----:B------:R-:W-:Y:S02]  /*3bf0*/  SEL R15, R5, R15, !P6 ;  /* 0x0000000f050f7207 */ /* 0x000fe40007000000 */
[----:B0-----:R-:W-:Y:S02]  /*3c00*/  IADD3 R6, P3, PT, R37, UR10, RZ ;  /* 0x0000000a25067c10 */ /* 0x001fe4000ff7e0ff */
[C---:B------:R-:W-:Y:S02]  /*3c10*/  SEL R16, R5.reuse, R16, !P6 ;  /* 0x0000001005107207 */ /* 0x040fe40007000000 */
[C---:B------:R-:W-:Y:S02]  /*3c20*/  SEL R17, R5.reuse, R17, !P6 ;  /* 0x0000001105117207 */ /* 0x040fe40007000000 */
[----:B------:R-:W-:-:S02]  /*3c30*/  SEL R18, R5, R18, !P6 ;  /* 0x0000001205127207 */ /* 0x000fc40007000000 */
[C---:B------:R-:W-:Y:S02]  /*3c40*/  SEL R19, R5.reuse, R19, !P6 ;  /* 0x0000001305137207 */ /* 0x040fe40007000000 */
[C---:B------:R-:W-:Y:S02]  /*3c50*/  SEL R20, R5.reuse, R20, !P6 ;  /* 0x0000001405147207 */ /* 0x040fe40007000000 */
[C---:B------:R-:W-:Y:S02]  /*3c60*/  SEL R21, R5.reuse, R21, !P6 ;  /* 0x0000001505157207 */ /* 0x040fe40007000000 */
[C---:B------:R-:W-:Y:S02]  /*3c70*/  SEL R22, R5.reuse, R22, !P6 ;  /* 0x0000001605167207 */ /* 0x040fe40007000000 */
[C---:B------:R-:W-:Y:S02]  /*3c80*/  SEL R23, R5.reuse, R23, !P6 ;  /* 0x0000001705177207 */ /* 0x040fe40007000000 */
[----:B------:R-:W-:-:S02]  /*3c90*/  SEL R24, R5, R24, !P6 ;  /* 0x0000001805187207 */ /* 0x000fc40007000000 */
[C---:B------:R-:W-:Y:S02]  /*3ca0*/  SEL R25, R5.reuse, R25, !P6 ;  /* 0x0000001905197207 */ /* 0x040fe40007000000 */
[C---:B----4-:R-:W-:Y:S02]  /*3cb0*/  SEL R26, R5.reuse, R26, !P6 ;  /* 0x0000001a051a7207 */ /* 0x050fe40007000000 */
[C---:B------:R-:W-:Y:S02]  /*3cc0*/  SEL R27, R5.reuse, R27, !P6 ;  /* 0x0000001b051b7207 */ /* 0x040fe40007000000 */
        /* <DEDUP_REMOVED lines=26> */
[----:B------:R-:W-:Y:S01]  /*3e70*/  R2UR UR16, R4 ;  /* 0x00000000041072ca */ /* 0x000fe200000e0000 */
[----:B------:R-:W-:Y:S01]  /*3e80*/  IMAD R40, R40, UR5, RZ ;  /* 0x0000000528287c24 */ /* 0x000fe2000f8e02ff */
[----:B------:R-:W-:-:S02]  /*3e90*/  SEL R5, R5, R13, !P6 ;  /* 0x0000000d05057207 */ /* 0x000fc40007000000 */
[----:B------:R-:W-:Y:S02]  /*3ea0*/  IADD3 R4, P1, PT, R41, UR10, RZ ;  /* 0x0000000a29047c10 */ /* 0x000fe4000ff3e0ff */
[----:B------:R-:W-:Y:S02]  /*3eb0*/  R2UR UR17, R6 ;  /* 0x00000000061172ca */ /* 0x000fe400000e0000 */
[----:B------:R-:W-:Y:S01]  /*3ec0*/  SHF.R.S32.HI R36, RZ, 0x1f, R36 ;  /* 0x0000001fff247819 */ /* 0x000fe20000011424 */
[----:B------:R-:W-:Y:S01]  /*3ed0*/  STL [R1+0x3c], R11 ;  /* 0x00003c0b01007387 */ /* 0x000fe20000100800 */
[----:B------:R-:W-:Y:S02]  /*3ee0*/  IADD3 R6, P6, PT, R39, UR10, RZ ;  /* 0x0000000a27067c10 */ /* 0x000fe4000ffde0ff */
[----:B------:R-:W-:Y:S01]  /*3ef0*/  R2UR UR13, R4 ;  /* 0x00000000040d72ca */ /* 0x000fe200000e0000 */
[----:B------:R0:W-:Y:S01]  /*3f00*/  STL [R1+0x38], R5 ;  /* 0x0000380501007387 */ /* 0x0001e20000100800 */
[----:B------:R-:W-:-:S02]  /*3f10*/  IADD3.X R36, PT, PT, R36, UR11, RZ, P2, !PT ;  /* 0x0000000b24247c10 */ /* 0x000fc400097fe4ff */
[----:B------:R-:W-:Y:S02]  /*3f20*/  R2UR UR15, R6 ;  /* 0x00000000060f72ca */ /* 0x000fe400000e0000 */
[----:B0-----:R-:W-:-:S04]  /*3f30*/  IADD3 R5, P0, PT, R40, UR10, RZ ;  /* 0x0000000a28057c10 */ /* 0x001fc8000ff1e0ff */
[----:B------:R-:W-:Y:S01]  /*3f40*/  R2UR UR14, R5 ;  /* 0x00000000050e72ca */ /* 0x000fe200000e0000 */
[----:B------:R-:W-:Y:S02]  /*3f50*/  IMAD R3, R3, UR5, RZ ;  /* 0x0000000503037c24 */ /* 0x000fe4000f8e02ff */
[----:B------:R-:W-:Y:S02]  /*3f60*/  IMAD R0, R0, UR5, RZ ;  /* 0x0000000500007c24 */ /* 0x000fe4000f8e02ff */
[----:B------:R-:W-:Y:S02]  /*3f70*/  IMAD R14, R14, UR5, RZ ;  /* 0x000000050e0e7c24 */ /* 0x000fe4000f8e02ff */
[----:B------:R-:W-:Y:S02]  /*3f80*/  IMAD R15, R15, UR5, RZ ;  /* 0x000000050f0f7c24 */ /* 0x000fe4000f8e02ff */
[----:B------:R-:W-:Y:S02]  /*3f90*/  IMAD R16, R16, UR5, RZ ;  /* 0x0000000510107c24 */ /* 0x000fe4000f8e02ff */
[----:B------:R-:W-:-:S02]  /*3fa0*/  IMAD R17, R17, UR5, RZ ;  /* 0x0000000511117c24 */ /* 0x000fc4000f8e02ff */
[----:B------:R-:W-:Y:S02]  /*3fb0*/  IMAD R18, R18, UR5, RZ ;  /* 0x0000000512127c24 */ /* 0x000fe4000f8e02ff */
[----:B------:R-:W-:Y:S02]  /*3fc0*/  IMAD R19, R19, UR5, RZ ;  /* 0x0000000513137c24 */ /* 0x000fe4000f8e02ff */
[----:B------:R-:W-:Y:S02]  /*3fd0*/  IMAD R20, R20, UR5, RZ ;  /* 0x0000000514147c24 */ /* 0x000fe4000f8e02ff */
[----:B------:R-:W-:Y:S02]  /*3fe0*/  IMAD R21, R21, UR5, RZ ;  /* 0x0000000515157c24 */ /* 0x000fe4000f8e02ff */
[----:B------:R-:W-:Y:S02]  /*3ff0*/  IMAD R22, R22, UR5, RZ ;  /* 0x0000000516167c24 */ /* 0x000fe4000f8e02ff */
[----:B------:R-:W-:-:S02]  /*4000*/  IMAD R23, R23, UR5, RZ ;  /* 0x0000000517177c24 */ /* 0x000fc4000f8e02ff */
[----:B-----5:R-:W-:Y:S02]  /*4010*/  IMAD R60, R2, UR20, RZ ;  /* 0x00000014023c7c24 */ /* 0x020fe4000f8e02ff */
[----:B--2---:R-:W-:-:S05]  /*4020*/  IMAD R8, R8, UR5, RZ ;  /* 0x0000000508087c24 */ /* 0x004fca000f8e02ff */
[----:B------:R-:W-:Y:S02]  /*4030*/  SHF.R.S32.HI R11, RZ, 0x1f, R8 ;  /* 0x0000001fff0b7819 */ /* 0x000fe40000011408 */
[----:B------:R-:W-:Y:S01]  /*4040*/  IADD3 R8, P4, PT, R8, UR10, RZ ;  /* 0x0000000a08087c10 */ /* 0x000fe2000ff9e0ff */
[----:B---3--:R-:W-:-:S04]  /*4050*/  IMAD R7, R7, UR5, RZ ;  /* 0x0000000507077c24 */ /* 0x008fc8000f8e02ff */
[----:B------:R0:W-:Y:S01]  /*4060*/  STL [R1+0x120], R8 ;  /* 0x0001200801007387 */ /* 0x0001e20000100800 */
[----:B------:R-:W-:Y:S01]  /*4070*/  IMAD R4, R61, UR5, RZ ;  /* 0x000000053d047c24 */ /* 0x000fe2000f8e02ff */
[----:B------:R-:W-:Y:S01]  /*4080*/  IADD3 R61, P2, PT, R60, UR8, RZ ;  /* 0x000000083c3d7c10 */ /* 0x000fe2000ff5e0ff */
[----:B------:R-:W-:-:S03]  /*4090*/  IMAD R6, R10, UR5, RZ ;  /* 0x000000050a067c24 */ /* 0x000fc6000f8e02ff */
[----:B------:R-:W-:Y:S01]  /*40a0*/  LEA.HI.X.SX32 R60, R60, UR9, 0x1, P2 ;  /* 0x000000093c3c7c11 */ /* 0x000fe200090f0eff */
[----:B------:R-:W-:Y:S01]  /*40b0*/  IMAD R5, R9, UR5, RZ ;  /* 0x0000000509057c24 */ /* 0x000fe2000f8e02ff */
[----:B------:R-:W-:Y:S02]  /*40c0*/  SHF.R.S32.HI R10, RZ, 0x1f, R7 ;  /* 0x0000001fff0a7819 */ /* 0x000fe40000011407 */
[----:B0-----:R-:W-:Y:S02]  /*40d0*/  IADD3 R8, P2, PT, R7, UR10, RZ ;  /* 0x0000000a07087c10 */ /* 0x001fe4000ff5e0ff */
[----:B------:R-:W-:Y:S02]  /*40e0*/  SHF.R.S32.HI R9, RZ, 0x1f, R6 ;  /* 0x0000001fff097819 */ /* 0x000fe40000011406 */
[----:B------:R-:W-:Y:S02]  /*40f0*/  IADD3.X R7, PT, PT, R11, UR11, RZ, P4, !PT ;  /* 0x0000000b0b077c10 */ /* 0x000fe4000a7fe4ff */
[----:B------:R-:W-:Y:S01]  /*4100*/  IADD3 R6, P4, PT, R6, UR10, RZ ;  /* 0x0000000a06067c10 */ /* 0x000fe2000ff9e0ff */
[----:B------:R0:W-:Y:S01]  /*4110*/  STL [R1+0x124], R8 ;  /* 0x0001240801007387 */ /* 0x0001e20000100800 */
[----:B------:R-:W-:-:S03]  /*4120*/  IADD3.X R10, PT, PT, R10, UR11, RZ, P2, !PT ;  /* 0x0000000b0a0a7c10 */ /* 0x000fc600097fe4ff */
[----:B------:R1:W-:Y:S04]  /*4130*/  STL [R1+0x210], R7 ;  /* 0x0002100701007387 */ /* 0x0003e80000100800 */
[----:B------:R2:W-:Y:S01]  /*4140*/  STL [R1+0x128], R6 ;  /* 0x0001280601007387 */ /* 0x0005e20000100800 */
[----:B0-----:R-:W-:Y:S02]  /*4150*/  SHF.R.S32.HI R8, RZ, 0x1f, R5 ;  /* 0x0000001fff087819 */ /* 0x001fe40000011405 */
[----:B-1----:R-:W-:Y:S02]  /*4160*/  SHF.R.S32.HI R7, RZ, 0x1f, R4 ;  /* 0x0000001fff077819 */ /* 0x002fe40000011404 */
[----:B--2---:R-:W-:Y:S02]  /*4170*/  IADD3 R6, P2, PT, R5, UR10, RZ ;  /* 0x0000000a05067c10 */ /* 0x004fe4000ff5e0ff */
[----:B------:R-:W-:-:S02]  /*4180*/  IADD3.X R5, PT, PT, R9, UR11, RZ, P4, !PT ;  /* 0x0000000b09057c10 */ /* 0x000fc4000a7fe4ff */
[----:B------:R-:W-:Y:S01]  /*4190*/  IADD3 R4, P4, PT, R4, UR10, RZ ;  /* 0x0000000a04047c10 */ /* 0x000fe2000ff9e0ff */
[----:B------:R-:W-:Y:S01]  /*41a0*/  STL [R1+0x214], R10 ;  /* 0x0002140a01007387 */ /* 0x000fe20000100800 */
[----:B------:R-:W-:-:S03]  /*41b0*/  IADD3.X R8, PT, PT, R8, UR11, RZ, P2, !PT ;  /* 0x0000000b08087c10 */ /* 0x000fc600097fe4ff */
[----:B------:R0:W-:Y:S04]  /*41c0*/  STL [R1+0x144], R6 ;  /* 0x0001440601007387 */ /* 0x0001e80000100800 */
[----:B------:R1:W-:Y:S04]  /*41d0*/  STL [R1+0x218], R5 ;  /* 0x0002180501007387 */ /* 0x0003e80000100800 */
[----:B------:R2:W-:Y:S01]  /*41e0*/  STL [R1+0x148], R4 ;  /* 0x0001480401007387 */ /* 0x0005e20000100800 */
[----:B0-----:R-:W-:Y:S02]  /*41f0*/  SHF.R.S32.HI R6, RZ, 0x1f, R3 ;  /* 0x0000001fff067819 */ /* 0x001fe40000011403 */
[----:B-1----:R-:W-:-:S02]  /*4200*/  SHF.R.S32.HI R5, RZ, 0x1f, R0 ;  /* 0x0000001fff057819 */ /* 0x002fc40000011400 */
[----:B--2---:R-:W-:Y:S02]  /*4210*/  IADD3 R4, P2, PT, R3, UR10, RZ ;  /* 0x0000000a03047c10 */ /* 0x004fe4000ff5e0ff */
[----:B------:R-:W-:Y:S02]  /*4220*/  IADD3.X R3, PT, PT, R7, UR11, RZ, P4, !PT ;  /* 0x0000000b07037c10 */ /* 0x000fe4000a7fe4ff */
[----:B------:R-:W-:Y:S01]  /*4230*/  IADD3 R0, P4, PT, R0, UR10, RZ ;  /* 0x0000000a00007c10 */ /* 0x000fe2000ff9e0ff */
[----:B------:R-:W-:Y:S01]  /*4240*/  STL [R1+0x21c], R8 ;  /* 0x00021c0801007387 */ /* 0x000fe20000100800 */
[----:B------:R-:W-:-:S03]  /*4250*/  IADD3.X R6, PT, PT, R6, UR11, RZ, P2, !PT ;  /* 0x0000000b06067c10 */ /* 0x000fc600097fe4ff */
[----:B------:R0:W-:Y:S04]  /*4260*/  STL [R1+0x14c], R4 ;  /* 0x00014c0401007387 */ /* 0x0001e80000100800 */
[----:B------:R-:W-:Y:S04]  /*4270*/  STL [R1+0x220], R3 ;  /* 0x0002200301007387 */ /* 0x000fe80000100800 */
[----:B------:R1:W-:Y:S04]  /*4280*/  STL [R1+0x150], R0 ;  /* 0x0001500001007387 */ /* 0x0003e80000100800 */
[----:B------:R2:W-:Y:S01]  /*4290*/  STL [R1+0x224], R6 ;  /* 0x0002240601007387 */ /* 0x0005e20000100800 */
[----:B0-----:R-:W-:-:S02]  /*42a0*/  SHF.R.S32.HI R4, RZ, 0x1f, R14 ;  /* 0x0000001fff047819 */ /* 0x001fc4000001140e */
[----:B-1----:R-:W-:Y:S02]  /*42b0*/  IADD3 R0, P2, PT, R14, UR10, RZ ;  /* 0x0000000a0e007c10 */ /* 0x002fe4000ff5e0ff */
[----:B--2---:R-:W-:-:S03]  /*42c0*/  IADD3.X R6, PT, PT, R5, UR11, RZ, P4, !PT ;  /* 0x0000000b05067c10 */ /* 0x004fc6000a7fe4ff */
[----:B------:R-:W-:Y:S01]  /*42d0*/  STL [R1+0x154], R0 ;  /* 0x0001540001007387 */ /* 0x000fe20000100800 */
[----:B------:R-:W-:-:S03]  /*42e0*/  IADD3 R5, P4, PT, R15, UR10, RZ ;  /* 0x0000000a0f057c10 */ /* 0x000fc6000ff9e0ff */
[----:B------:R0:W-:Y:S01]  /*42f0*/  STL [R1+0x228], R6 ;  /* 0x0002280601007387 */ /* 0x0001e20000100800 */
[----:B------:R-:W-:-:S03]  /*4300*/  SHF.R.S32.HI R3, RZ, 0x1f, R15 ;  /* 0x0000001fff037819 */ /* 0x000fc6000001140f */
[----:B------:R1:W-:Y:S01]  /*4310*/  STL [R1+0x158], R5 ;  /* 0x0001580501007387 */ /* 0x0003e20000100800 */
[----:B0-----:R-:W-:Y:S02]  /*4320*/  IADD3.X R6, PT, PT, R4, UR11, RZ, P2, !PT ;  /* 0x0000000b04067c10 */ /* 0x001fe400097fe4ff */
[----:B-1----:R-:W-:-:S03]  /*4330*/  IADD3 R5, P2, PT, R16, UR10, RZ ;  /* 0x0000000a10057c10 */ /* 0x002fc6000ff5e0ff */
        /* <DEDUP_REMOVED lines=31> */
[----:B------:R-:W-:Y:S01]  /*4530*/  SHF.R.S32.HI R0, RZ, 0x1f, R22 ;  /* 0x0000001fff007819 */ /* 0x000fe20000011416 */
[----:B------:R-:W-:Y:S02]  /*4540*/  IMAD R24, R24, UR5, RZ ;  /* 0x0000000518187c24 */ /* 0x000fe4000f8e02ff */
        /* <DEDUP_REMOVED lines=58> */
[----:B------:R-:W-:Y:S01]  /*48f0*/  IMAD R34, R34, UR5, RZ ;  /* 0x0000000522227c24 */ /* 0x000fe2000f8e02ff */
[----:B------:R-:W-:Y:S02]  /*4900*/  SHF.R.S32.HI R4, RZ, 0x1f, R32 ;  /* 0x0000001fff047819 */ /* 0x000fe40000011420 */
[----:B------:R1:W-:Y:S01]  /*4910*/  STL [R1+0x19c], R5 ;  /* 0x00019c0501007387 */ /* 0x0003e20000100800 */
[----:B------:R-:W-:Y:S02]  /*4920*/  SHF.R.S32.HI R3, RZ, 0x1f, R33 ;  /* 0x0000001fff037819 */ /* 0x000fe40000011421 */
[----:B0-----:R-:W-:Y:S02]  /*4930*/  IADD3.X R6, PT, PT, R0, UR11, RZ, P4, !PT ;  /* 0x0000000b00067c10 */ /* 0x001fe4000a7fe4ff */
[----:B------:R-:W-:Y:S02]  /*4940*/  IADD3.X R4, PT, PT, R4, UR11, RZ, P2, !PT ;  /* 0x0000000b04047c10 */ /* 0x000fe400097fe4ff */
[----:B-1----:R-:W-:Y:S01]  /*4950*/  IADD3 R5, P4, PT, R33, UR10, RZ ;  /* 0x0000000a21057c10 */ /* 0x002fe2000ff9e0ff */
[----:B------:R0:W-:Y:S01]  /*4960*/  STL [R1+0x270], R6 ;  /* 0x0002700601007387 */ /* 0x0001e20000100800 */
[----:B------:R-:W-:Y:S01]  /*4970*/  IMAD R2, R35, UR5, RZ ;  /* 0x0000000523027c24 */ /* 0x000fe2000f8e02ff */
[----:B------:R-:W-:-:S02]  /*4980*/  SHF.R.S32.HI R0, RZ, 0x1f, R34 ;  /* 0x0000001fff007819 */ /* 0x000fc40000011422 */
[----:B------:R-:W-:Y:S01]  /*4990*/  IADD3.X R3, PT, PT, R3, UR11, RZ, P4, !PT ;  /* 0x0000000b03037c10 */ /* 0x000fe2000a7fe4ff */
[----:B------:R-:W-:Y:S01]  /*49a0*/  IMAD R42, R42, UR5, RZ ;  /* 0x000000052a2a7c24 */ /* 0x000fe2000f8e02ff */
[----:B------:R-:W-:Y:S01]  /*49b0*/  STL [R1+0x1a0], R5 ;  /* 0x0001a00501007387 */ /* 0x000fe20000100800 */
[----:B0-----:R-:W-:-:S03]  /*49c0*/  IADD3 R6, P2, PT, R34, UR10, RZ ;  /* 0x0000000a22067c10 */ /* 0x001fc6000ff5e0ff */
[----:B------:R0:W-:Y:S04]  /*49d0*/  STL [R1+0x274], R4 ;  /* 0x0002740401007387 */ /* 0x0001e80000100800 */
[----:B------:R1:W-:Y:S04]  /*49e0*/  STL [R1+0x1a4], R6 ;  /* 0x0001a40601007387 */ /* 0x0003e80000100800 */
[----:B------:R2:W-:Y:S01]  /*49f0*/  STL [R1+0x278], R3 ;  /* 0x0002780301007387 */ /* 0x0005e20000100800 */
[----:B0-----:R-:W-:Y:S02]  /*4a00*/  SHF.R.S32.HI R4, RZ, 0x1f, R2 ;  /* 0x0000001fff047819 */ /* 0x001fe40000011402 */
[----:B-1----:R-:W-:-:S02]  /*4a10*/  IADD3.X R6, PT, PT, R0, UR11, RZ, P2, !PT ;  /* 0x0000000b00067c10 */ /* 0x002fc400097fe4ff */
[----:B------:R-:W-:Y:S02]  /*4a20*/  IADD3 R0, P2, PT, R42, UR10, RZ ;  /* 0x0000000a2a007c10 */ /* 0x000fe4000ff5e0ff */
[----:B--2---:R-:W-:Y:S01]  /*4a30*/  IADD3 R3, P4, PT, R2, UR10, RZ ;  /* 0x0000000a02037c10 */ /* 0x004fe2000ff9e0ff */
[----:B------:R-:W-:Y:S01]  /*4a40*/  STL [R1+0x27c], R6 ;  /* 0x00027c0601007387 */ /* 0x000fe20000100800 */
[----:B------:R-:W-:Y:S02]  /*4a50*/  R2UR UR8, R0 ;  /* 0x00000000000872ca */ /* 0x000fe400000e0000 */
[----:B------:R-:W-:Y:S01]  /*4a60*/  IADD3.X R0, PT, PT, R4, UR11, RZ, P4, !PT ;  /* 0x0000000b04007c10 */ /* 0x000fe2000a7fe4ff */
[----:B------:R0:W-:Y:S04]  /*4a70*/  STL [R1+0x284], R3 ;  /* 0x0002840301007387 */ /* 0x0001e80000100800 */
[----:B------:R-:W2:Y:S04]  /*4a80*/  LDL.LU R19, [R1] ;  /* 0x0000000001137983 */ /* 0x000ea80000300800 */
[----:B------:R-:W3:Y:S04]  /*4a90*/  LDL.LU R15, [R1+0x4] ;  /* 0x00000400010f7983 */ /* 0x000ee80000300800 */
[----:B------:R1:W-:Y:S04]  /*4aa0*/  STL [R1+0x280], R0 ;  /* 0x0002800001007387 */ /* 0x0003e80000100800 */
[----:B------:R-:W4:Y:S01]  /*4ab0*/  LDL.LU R14, [R1+0x1c] ;  /* 0x00001c00010e7983 */ /* 0x000f220000300800 */
[----:B------:R-:W-:Y:S01]  /*4ac0*/  SHF.R.S32.HI R2, RZ, 0x1f, R37 ;  /* 0x0000001fff027819 */ /* 0x000fe20000011425 */
[----:B------:R-:W-:-:S02]  /*4ad0*/  IMAD R11, R44, UR5, RZ ;  /* 0x000000052c0b7c24 */ /* 0x000fc4000f8e02ff */
[----:B0-----:R-:W-:Y:S01]  /*4ae0*/  IMAD R3, R46, UR5, RZ ;  /* 0x000000052e037c24 */ /* 0x001fe2000f8e02ff */
[----:B------:R-:W-:Y:S01]  /*4af0*/  IADD3.X R32, PT, PT, R2, UR11, RZ, P3, !PT ;  /* 0x0000000b02207c10 */ /* 0x000fe20009ffe4ff */
[----:B------:R-:W-:Y:S01]  /*4b00*/  IMAD R5, R43, UR5, RZ ;  /* 0x000000052b057c24 */ /* 0x000fe2000f8e02ff */
[----:B------:R-:W-:Y:S01]  /*4b10*/  IADD3 R2, P4, PT, R11, UR10, RZ ;  /* 0x0000000a0b027c10 */ /* 0x000fe2000ff9e0ff */
[----:B------:R-:W-:Y:S01]  /*4b20*/  IMAD R12, R50, UR5, RZ ;  /* 0x00000005320c7c24 */ /* 0x000fe2000f8e02ff */
[----:B------:R-:W-:Y:S01]  /*4b30*/  SHF.R.S32.HI R6, RZ, 0x1f, R40 ;  /* 0x0000001fff067819 */ /* 0x000fe20000011428 */
[----:B------:R-:W5:Y:S01]  /*4b40*/  LDL.LU R18, [R1+0x24] ;  /* 0x0000240001127983 */ /* 0x000f620000300800 */
[----:B------:R-:W-:Y:S02]  /*4b50*/  R2UR UR20, R2 ;  /* 0x00000000021472ca */ /* 0x000fe400000e0000 */
[----:B------:R-:W-:Y:S01]  /*4b60*/  SHF.R.S32.HI R2, RZ, 0x1f, R38 ;  /* 0x0000001fff027819 */ /* 0x000fe20000011426 */
[----:B------:R-:W2:Y:S03]  /*4b70*/  LDL.LU R17, [R1+0x20] ;  /* 0x0000200001117983 */ /* 0x000ea60000300800 */
[----:B------:R-:W-:-:S02]  /*4b80*/  IADD3.X R30, PT, PT, R2, UR11, RZ, P5, !PT ;  /* 0x0000000b021e7c10 */ /* 0x000fc4000affe4ff */
[----:B------:R-:W-:Y:S01]  /*4b90*/  R2UR UR12, R36 ;  /* 0x00000000240c72ca */ /* 0x000fe200000e0000 */
[----:B------:R-:W-:Y:S01]  /*4ba0*/  IMAD R4, R45, UR5, RZ ;  /* 0x000000052d047c24 */ /* 0x000fe2000f8e02ff */
[----:B------:R-:W-:Y:S01]  /*4bb0*/  IADD3 R2, P5, PT, R3, UR10, RZ ;  /* 0x0000000a03027c10 */ /* 0x000fe2000ffbe0ff */
[----:B------:R-:W2:Y:S03]  /*4bc0*/  LDL.LU R16, [R1+0x28] ;  /* 0x0000280001107983 */ /* 0x000ea60000300800 */
[----:B------:R-:W-:Y:S01]  /*4bd0*/  R2UR UR22, R2 ;  /* 0x00000000021672ca */ /* 0x000fe200000e0000 */
[----:B------:R-:W-:Y:S01]  /*4be0*/  IMAD R10, R47, UR5, RZ ;  /* 0x000000052f0a7c24 */ /* 0x000fe2000f8e02ff */
[----:B------:R-:W-:Y:S01]  /*4bf0*/  SHF.R.S32.HI R2, RZ, 0x1f, R41 ;  /* 0x0000001fff027819 */ /* 0x000fe20000011429 */
[----:B------:R-:W2:Y:S01]  /*4c00*/  LDL.LU R45, [R1+0x30] ;  /* 0x00003000012d7983 */ /* 0x000ea20000300800 */
[----:B-1----:R-:W-:-:S02]  /*4c10*/  IADD3 R0, P3, PT, R5, UR10, RZ ;  /* 0x0000000a05007c10 */ /* 0x002fc4000ff7e0ff */
[----:B------:R-:W-:Y:S02]  /*4c20*/  IADD3.X R35, PT, PT, R2, UR11, RZ, P1, !PT ;  /* 0x0000000b02237c10 */ /* 0x000fe40008ffe4ff */
[----:B------:R-:W-:Y:S02]  /*4c30*/  SHF.R.S32.HI R2, RZ, 0x1f, R42 ;  /* 0x0000001fff027819 */ /* 0x000fe4000001142a */
[----:B------:R-:W-:Y:S02]  /*4c40*/  R2UR UR9, R0 ;  /* 0x00000000000972ca */ /* 0x000fe400000e0000 */
[----:B------:R-:W-:Y:S01]  /*4c50*/  IADD3.X R36, PT, PT, R6, UR11, RZ, P0, !PT ;  /* 0x0000000b06247c10 */ /* 0x000fe200087fe4ff */
[----:B------:R-:W-:Y:S01]  /*4c60*/  IMAD R6, R52, UR5, RZ ;  /* 0x0000000534067c24 */ /* 0x000fe2000f8e02ff */
[----:B------:R-:W-:Y:S02]  /*4c70*/  IADD3.X R34, PT, PT, R2, UR11, RZ, P2, !PT ;  /* 0x0000000b02227c10 */ /* 0x000fe400097fe4ff */
[----:B------:R-:W-:-:S02]  /*4c80*/  SHF.R.S32.HI R0, RZ, 0x1f, R39 ;  /* 0x0000001fff007819 */ /* 0x000fc40000011427 */
[----:B------:R-:W-:Y:S02]  /*4c90*/  IADD3 R2, P2, PT, R12, UR10, RZ ;  /* 0x0000000a0c027c10 */ /* 0x000fe4000ff5e0ff */
[----:B------:R-:W-:Y:S02]  /*4ca0*/  SHF.R.S32.HI R11, RZ, 0x1f, R11 ;  /* 0x0000001fff0b7819 */ /* 0x000fe4000001140b */
[----:B------:R-:W-:Y:S02]  /*4cb0*/  IADD3.X R37, PT, PT, R0, UR11, RZ, P6, !PT ;  /* 0x0000000b00257c10 */ /* 0x000fe4000b7fe4ff */
[----:B------:R-:W-:Y:S02]  /*4cc0*/  R2UR UR26, R2 ;  /* 0x00000000021a72ca */ /* 0x000fe400000e0000 */
[----:B------:R-:W-:Y:S02]  /*4cd0*/  IADD3.X R31, PT, PT, R11, UR11, RZ, P4, !PT ;  /* 0x0000000b0b1f7c10 */ /* 0x000fe4000a7fe4ff */
[----:B------:R-:W-:-:S02]  /*4ce0*/  IADD3 R0, P6, PT, R4, UR10, RZ ;  /* 0x0000000a04007c10 */ /* 0x000fc4000ffde0ff */
[----:B------:R-:W-:Y:S02]  /*4cf0*/  IADD3 R2, P4, PT, R6, UR10, RZ ;  /* 0x0000000a06027c10 */ /* 0x000fe4000ff9e0ff */
[----:B------:R-:W-:Y:S02]  /*4d00*/  SHF.R.S32.HI R6, RZ, 0x1f, R6 ;  /* 0x0000001fff067819 */ /* 0x000fe40000011406 */
[----:B------:R-:W-:Y:S02]  /*4d10*/  R2UR UR21, R0 ;  /* 0x00000000001572ca */ /* 0x000fe400000e0000 */
[----:B------:R-:W-:Y:S02]  /*4d20*/  IADD3 R0, P0, PT, R10, UR10, RZ ;  /* 0x0000000a0a007c10 */ /* 0x000fe4000ff1e0ff */
[----:B------:R-:W-:Y:S02]  /*4d30*/  IADD3.X R22, PT, PT, R6, UR11, RZ, P4, !PT ;  /* 0x0000000b06167c10 */ /* 0x000fe4000a7fe4ff */
[----:B------:R-:W-:-:S04]  /*4d40*/  SHF.R.S32.HI R10, RZ, 0x1f, R10 ;  /* 0x0000001fff0a7819 */ /* 0x000fc8000001140a */
[----:B------:R-:W-:Y:S01]  /*4d50*/  IADD3.X R27, PT, PT, R10, UR11, RZ, P0, !PT ;  /* 0x0000000b0a1b7c10 */ /* 0x000fe200087fe4ff */
[----:B---3--:R-:W-:Y:S02]  /*4d60*/  IMAD R6, R15, UR5, RZ ;  /* 0x000000050f067c24 */ /* 0x008fe4000f8e02ff */
[----:B------:R-:W3:Y:S01]  /*4d70*/  LDL.LU R15, [R1+0x2c] ;  /* 0x00002c00010f7983 */ /* 0x000ee20000300800 */
[----:B----4-:R-:W-:-:S03]  /*4d80*/  IMAD R10, R14, UR5, RZ ;  /* 0x000000050e0a7c24 */ /* 0x010fc6000f8e02ff */
[----:B------:R-:W4:Y:S04]  /*4d90*/  LDL.LU R14, [R1+0x34] ;  /* 0x00003400010e7983 */ /* 0x000f280000300800 */
[----:B------:R-:W4:Y:S04]  /*4da0*/  LDL.LU R44, [R1+0x3c] ;  /* 0x00003c00012c7983 */ /* 0x000f280000300800 */
[----:B------:R-:W4:Y:S01]  /*4db0*/  LDL.LU R43, [R1+0x38] ;  /* 0x00003800012b7983 */ /* 0x000f220000300800 */
[----:B------:R-:W-:Y:S01]  /*4dc0*/  IMAD R9, R48, UR5, RZ ;  /* 0x0000000530097c24 */ /* 0x000fe2000f8e02ff */
[----:B------:R-:W-:Y:S01]  /*4dd0*/  R2UR UR23, R0 ;  /* 0x00000000001772ca */ /* 0x000fe200000e0000 */
[----:B------:R-:W-:Y:S01]  /*4de0*/  IMAD R8, R49, UR5, RZ ;  /* 0x0000000531087c24 */ /* 0x000fe2000f8e02ff */
[----:B------:R-:W-:-:S02]  /*4df0*/  SHF.R.S32.HI R5, RZ, 0x1f, R5 ;  /* 0x0000001fff057819 */ /* 0x000fc40000011405 */
[----:B------:R-:W-:Y:S01]  /*4e00*/  IADD3 R0, P1, PT, R9, UR10, RZ ;  /* 0x0000000a09007c10 */ /* 0x000fe2000ff3e0ff */
[----:B------:R-:W-:Y:S01]  /*4e10*/  IMAD R7, R51, UR5, RZ ;  /* 0x0000000533077c24 */ /* 0x000fe2000f8e02ff */
[----:B------:R-:W-:Y:S02]  /*4e20*/  IADD3.X R33, PT, PT, R5, UR11, RZ, P3, !PT ;  /* 0x0000000b05217c10 */ /* 0x000fe40009ffe4ff */
[----:B------:R-:W-:Y:S02]  /*4e30*/  R2UR UR24, R0 ;  /* 0x00000000001872ca */ /* 0x000fe400000e0000 */
[----:B------:R-:W-:Y:S02]  /*4e40*/  IADD3 R0, P3, PT, R8, UR10, RZ ;  /* 0x0000000a08007c10 */ /* 0x000fe4000ff7e0ff */
[----:B------:R-:W-:Y:S01]  /*4e50*/  SHF.R.S32.HI R4, RZ, 0x1f, R4 ;  /* 0x0000001fff047819 */ /* 0x000fe20000011404 */
[----:B------:R-:W-:Y:S01]  /*4e60*/  IMAD R13, R53, UR5, RZ ;  /* 0x00000005350d7c24 */ /* 0x000fe2000f8e02ff */
[----:B------:R-:W-:-:S02]  /*4e70*/  R2UR UR25, R0 ;  /* 0x00000000001972ca */ /* 0x000fc400000e0000 */
[----:B------:R-:W-:Y:S02]  /*4e80*/  IADD3.X R29, PT, PT, R4, UR11, RZ, P6, !PT ;  /* 0x0000000b041d7c10 */ /* 0x000fe4000b7fe4ff */
[----:B------:R-:W-:Y:S02]  /*4e90*/  SHF.R.S32.HI R3, RZ, 0x1f, R3 ;  /* 0x0000001fff037819 */ /* 0x000fe40000011403 */
[----:B------:R-:W-:Y:S01]  /*4ea0*/  IADD3 R0, P6, PT, R7, UR10, RZ ;  /* 0x0000000a07007c10 */ /* 0x000fe2000ffde0ff */
[----:B------:R-:W-:Y:S01]  /*4eb0*/  IMAD R11, R54, UR5, RZ ;  /* 0x00000005360b7c24 */ /* 0x000fe2000f8e02ff */
[----:B------:R-:W-:Y:S02]  /*4ec0*/  IADD3.X R28, PT, PT, R3, UR11, RZ, P5, !PT ;  /* 0x0000000b031c7c10 */ /* 0x000fe4000affe4ff */
[----:B------:R-:W-:Y:S02]  /*4ed0*/  R2UR UR27, R0 ;  /* 0x00000000001b72ca */ /* 0x000fe400000e0000 */
[----:B------:R-:W-:Y:S01]  /*4ee0*/  IADD3 R0, P5, PT, R13, UR10, RZ ;  /* 0x0000000a0d007c10 */ /* 0x000fe2000ffbe0ff */
[----:B------:R-:W-:Y:S01]  /*4ef0*/  IMAD R5, R55, UR5, RZ ;  /* 0x0000000537057c24 */ /* 0x000fe2000f8e02ff */
[----:B------:R-:W-:-:S02]  /*4f00*/  SHF.R.S32.HI R8, RZ, 0x1f, R8 ;  /* 0x0000001fff087819 */ /* 0x000fc40000011408 */
[----:B------:R-:W-:Y:S02]  /*4f10*/  R2UR UR29, R0 ;  /* 0x00000000001d72ca */ /* 0x000fe400000e0000 */
[----:B------:R-:W-:Y:S02]  /*4f20*/  IADD3 R0, P0, PT, R11, UR10, RZ ;  /* 0x0000000a0b007c10 */ /* 0x000fe4000ff1e0ff */
[----:B------:R-:W-:Y:S02]  /*4f30*/  R2UR UR28, R2 ;  /* 0x00000000021c72ca */ /* 0x000fe400000e0000 */
[----:B------:R-:W-:Y:S01]  /*4f40*/  SHF.R.S32.HI R2, RZ, 0x1f, R9 ;  /* 0x0000001fff027819 */ /* 0x000fe20000011409 */
[----:B------:R-:W-:Y:S01]  /*4f50*/  IMAD R9, R56, UR5, RZ ;  /* 0x0000000538097c24 */ /* 0x000fe2000f8e02ff */
[----:B------:R-:W-:Y:S02]  /*4f60*/  R2UR UR30, R0 ;  /* 0x00000000001e72ca */ /* 0x000fe400000e0000 */
[----:B------:R-:W-:-:S02]  /*4f70*/  IADD3.X R25, PT, PT, R8, UR11, RZ, P3, !PT ;  /* 0x0000000b08197c10 */ /* 0x000fc40009ffe4ff */
[----:B------:R-:W-:Y:S01]  /*4f80*/  IADD3 R0, P3, PT, R5, UR10, RZ ;  /* 0x0000000a05007c10 */ /* 0x000fe2000ff7e0ff */
[----:B------:R-:W-:Y:S01]  /*4f90*/  IMAD R4, R57, UR5, RZ ;  /* 0x0000000539047c24 */ /* 0x000fe2000f8e02ff */
[----:B------:R-:W-:Y:S01]  /*4fa0*/  IADD3.X R26, PT, PT, R2, UR11, RZ, P1, !PT ;  /* 0x0000000b021a7c10 */ /* 0x000fe20008ffe4ff */
[----:B------:R-:W-:Y:S01]  /*4fb0*/  IMAD R3, R58, UR5, RZ ;  /* 0x000000053a037c24 */ /* 0x000fe2000f8e02ff */
[----:B------:R-:W-:Y:S02]  /*4fc0*/  R2UR UR31, R0 ;  /* 0x00000000001f72ca */ /* 0x000fe400000e0000 */
[----:B------:R-:W-:Y:S02]  /*4fd0*/  IADD3 R2, P1, PT, R9, UR10, RZ ;  /* 0x0000000a09027c10 */ /* 0x000fe4000ff3e0ff */
[----:B------:R-:W-:Y:S02]  /*4fe0*/  SHF.R.S32.HI R0, RZ, 0x1f, R12 ;  /* 0x0000001fff007819 */ /* 0x000fe4000001140c */
[----:B------:R-:W-:Y:S01]  /*4ff0*/  SHF.R.S32.HI R7, RZ, 0x1f, R7 ;  /* 0x0000001fff077819 */ /* 0x000fe20000011407 */
[----:B------:R-:W-:Y:S01]  /*5000*/  IMAD R12, R59, UR5, RZ ;  /* 0x000000053b0c7c24 */ /* 0x000fe2000f8e02ff */
[----:B------:R-:W-:-:S02]  /*5010*/  R2UR UR32, R2 ;  /* 0x00000000022072ca */ /* 0x000fc400000e0000 */
[----:B------:R-:W-:Y:S02]  /*5020*/  IADD3.X R24, PT, PT, R0, UR11, RZ, P2, !PT ;  /* 0x0000000b00187c10 */ /* 0x000fe400097fe4ff */
[----:B------:R-:W-:Y:S02]  /*5030*/  IADD3.X R23, PT, PT, R7, UR11, RZ, P6, !PT ;  /* 0x0000000b07177c10 */ /* 0x000fe4000b7fe4ff */
[----:B------:R-:W-:Y:S02]  /*5040*/  IADD3 R0, P6, PT, R4, UR10, RZ ;  /* 0x0000000a04007c10 */ /* 0x000fe4000ffde0ff */
[----:B------:R-:W-:Y:S01]  /*5050*/  IADD3 R2, P2, PT, R3, UR10, RZ ;  /* 0x0000000a03027c10 */ /* 0x000fe2000ff5e0ff */
[----:B--2---:R-:W-:Y:S01]  /*5060*/  IMAD R8, R19, UR5, RZ ;  /* 0x0000000513087c24 */ /* 0x004fe2000f8e02ff */
[----:B------:R-:W-:Y:S02]  /*5070*/  R2UR UR33, R0 ;  /* 0x00000000002172ca */ /* 0x000fe400000e0000 */
[----:B------:R-:W-:-:S02]  /*5080*/  R2UR UR34, R2 ;  /* 0x00000000022272ca */ /* 0x000fc400000e0000 */
[----:B------:R-:W-:Y:S02]  /*5090*/  IADD3 R0, P4, PT, R12, UR10, RZ ;  /* 0x0000000a0c007c10 */ /* 0x000fe4000ff9e0ff */
[----:B------:R-:W-:Y:S02]  /*50a0*/  SHF.R.S32.HI R2, RZ, 0x1f, R13 ;  /* 0x0000001fff027819 */ /* 0x000fe4000001140d */
[----:B------:R-:W-:Y:S02]  /*50b0*/  R2UR UR35, R0 ;  /* 0x00000000002372ca */ /* 0x000fe400000e0000 */
[----:B------:R-:W-:Y:S02]  /*50c0*/  IADD3.X R21, PT, PT, R2, UR11, RZ, P5, !PT ;  /* 0x0000000b02157c10 */ /* 0x000fe4000affe4ff */
[----:B------:R-:W-:Y:S02]  /*50d0*/  IADD3 R0, P5, PT, R8, UR10, RZ ;  /* 0x0000000a08007c10 */ /* 0x000fe4000ffbe0ff */
[----:B------:R-:W-:-:S02]  /*50e0*/  SHF.R.S32.HI R5, RZ, 0x1f, R5 ;  /* 0x0000001fff057819 */ /* 0x000fc40000011405 */
[----:B------:R-:W-:Y:S02]  /*50f0*/  R2UR UR36, R0 ;  /* 0x00000000002472ca */ /* 0x000fe400000e0000 */
[----:B------:R-:W-:Y:S02]  /*5100*/  IADD3.X R19, PT, PT, R5, UR11, RZ, P3, !PT ;  /* 0x0000000b05137c10 */ /* 0x000fe40009ffe4ff */
[----:B------:R-:W-:Y:S02]  /*5110*/  SHF.R.S32.HI R11, RZ, 0x1f, R11 ;  /* 0x0000001fff0b7819 */ /* 0x000fe4000001140b */
[----:B------:R-:W-:Y:S01]  /*5120*/  IADD3 R0, P3, PT, R6, UR10, RZ ;  /* 0x0000000a06007c10 */ /* 0x000fe2000ff7e0ff */
[----:B-----5:R-:W-:Y:S01]  /*5130*/  IMAD R7, R18, UR5, RZ ;  /* 0x0000000512077c24 */ /* 0x020fe2000f8e02ff */
[----:B------:R-:W-:Y:S01]  /*5140*/  IADD3.X R20, PT, PT, R11, UR11, RZ, P0, !PT ;  /* 0x0000000b0b147c10 */ /* 0x000fe200087fe4ff */
[----:B------:R-:W-:Y:S01]  /*5150*/  IMAD R11, R17, UR5, RZ ;  /* 0x00000005110b7c24 */ /* 0x000fe2000f8e02ff */
[----:B------:R-:W-:-:S02]  /*5160*/  R2UR UR37, R0 ;  /* 0x00000000002572ca */ /* 0x000fc400000e0000 */
[----:B------:R-:W-:Y:S02]  /*5170*/  IADD3 R2, P0, PT, R10, UR10, RZ ;  /* 0x0000000a0a027c10 */ /* 0x000fe4000ff1e0ff */
[----:B------:R-:W-:Y:S02]  /*5180*/  SHF.R.S32.HI R0, RZ, 0x1f, R9 ;  /* 0x0000001fff007819 */ /* 0x000fe40000011409 */
[----:B------:R-:W-:Y:S01]  /*5190*/  SHF.R.S32.HI R4, RZ, 0x1f, R4 ;  /* 0x0000001fff047819 */ /* 0x000fe20000011404 */
[----:B------:R-:W-:Y:S01]  /*51a0*/  IMAD R9, R16, UR5, RZ ;  /* 0x0000000510097c24 */ /* 0x000fe2000f8e02ff */
[----:B------:R-:W-:Y:S02]  /*51b0*/  R2UR UR38, R2 ;  /* 0x00000000022672ca */ /* 0x000fe400000e0000 */
[----:B------:R-:W-:Y:S02]  /*51c0*/  IADD3.X R18, PT, PT, R0, UR11, RZ, P1, !PT ;  /* 0x0000000b00127c10 */ /* 0x000fe40008ffe4ff */
[----:B------:R-:W-:-:S02]  /*51d0*/  IADD3.X R17, PT, PT, R4, UR11, RZ, P6, !PT ;  /* 0x0000000b04117c10 */ /* 0x000fc4000b7fe4ff */
[----:B------:R-:W-:Y:S02]  /*51e0*/  SHF.R.S32.HI R3, RZ, 0x1f, R3 ;  /* 0x0000001fff037819 */ /* 0x000fe40000011403 */
[----:B------:R-:W-:Y:S02]  /*51f0*/  IADD3 R0, P6, PT, R7, UR10, RZ ;  /* 0x0000000a07007c10 */ /* 0x000fe4000ffde0ff */
[----:B------:R-:W-:Y:S01]  /*5200*/  IADD3 R2, P1, PT, R11, UR10, RZ ;  /* 0x0000000a0b027c10 */ /* 0x000fe2000ff3e0ff */
[----:B------:R-:W-:Y:S01]  /*5210*/  IMAD R5, R45, UR5, RZ ;  /* 0x000000052d057c24 */ /* 0x000fe2000f8e02ff */
[----:B------:R-:W-:Y:S02]  /*5220*/  R2UR UR39, R0 ;  /* 0x00000000002772ca */ /* 0x000fe400000e0000 */
[----:B------:R-:W-:Y:S02]  /*5230*/  R2UR UR40, R2 ;  /* 0x00000000022872ca */ /* 0x000fe400000e0000 */
[----:B------:R-:W-:-:S02]  /*5240*/  IADD3.X R16, PT, PT, R3, UR11, RZ, P2, !PT ;  /* 0x0000000b03107c10 */ /* 0x000fc400097fe4ff */
[----:B------:R-:W-:Y:S02]  /*5250*/  IADD3 R0, P2, PT, R9, UR10, RZ ;  /* 0x0000000a09007c10 */ /* 0x000fe4000ff5e0ff */
[----:B------:R-:W-:Y:S02]  /*5260*/  SHF.R.S32.HI R2, RZ, 0x1f, R12 ;  /* 0x0000001fff027819 */ /* 0x000fe4000001140c */
[----:B------:R-:W-:Y:S02]  /*5270*/  R2UR UR41, R0 ;  /* 0x00000000002972ca */ /* 0x000fe400000e0000 */
[----:B------:R-:W-:Y:S02]  /*5280*/  SHF.R.S32.HI R8, RZ, 0x1f, R8 ;  /* 0x0000001fff087819 */ /* 0x000fe40000011408 */
[----:B------:R-:W-:Y:S01]  /*5290*/  SHF.R.S32.HI R6, RZ, 0x1f, R6 ;  /* 0x0000001fff067819 */ /* 0x000fe20000011406 */
[----:B------:R-:W0:Y:S03]  /*52a0*/  S2R R45, SR_TID.X ;  /* 0x00000000002d7919 */ /* 0x000e260000002100 */
[----:B------:R-:W-:-:S02]  /*52b0*/  IADD3.X R13, PT, PT, R6, UR11, RZ, P3, !PT ;  /* 0x0000000b060d7c10 */ /* 0x000fc40009ffe4ff */
[----:B------:R-:W-:Y:S02]  /*52c0*/  SHF.R.S32.HI R6, RZ, 0x1f, R10 ;  /* 0x0000001fff067819 */ /* 0x000fe4000001140a */
[----:B------:R-:W-:Y:S02]  /*52d0*/  SHF.R.S32.HI R7, RZ, 0x1f, R7 ;  /* 0x0000001fff077819 */ /* 0x000fe40000011407 */
[----:B------:R-:W-:Y:S02]  /*52e0*/  IADD3.X R6, PT, PT, R6, UR11, RZ, P0, !PT ;  /* 0x0000000b06067c10 */ /* 0x000fe400087fe4ff */
[----:B------:R-:W-:Y:S02]  /*52f0*/  IADD3.X R7, PT, PT, R7, UR11, RZ, P6, !PT ;  /* 0x0000000b07077c10 */ /* 0x000fe4000b7fe4ff */
[----:B------:R-:W-:Y:S02]  /*5300*/  SHF.R.S32.HI R12, RZ, 0x1f, R11 ;  /* 0x0000001fff0c7819 */ /* 0x000fe4000001140b */
[----:B------:R-:W-:-:S02]  /*5310*/  SHF.R.S32.HI R11, RZ, 0x1f, R9 ;  /* 0x0000001fff0b7819 */ /* 0x000fc40000011409 */
[----:B0-----:R-:W-:Y:S02]  /*5320*/  LEA.HI R46, R45, 0x78, RZ, 0x1a ;  /* 0x000000782d2e7811 */ /* 0x001fe400078fd0ff */
[----:B------:R-:W-:Y:S02]  /*5330*/  R2UR UR51, R6 ;  /* 0x00000000063372ca */ /* 0x000fe400000e0000 */
[----:B------:R-:W-:Y:S01]  /*5340*/  R2UR UR50, R7 ;  /* 0x00000000073272ca */ /* 0x000fe200000e0000 */
[----:B---3--:R-:W-:Y:S01]  /*5350*/  IMAD R4, R15, UR5, RZ ;  /* 0x000000050f047c24 */ /* 0x008fe2000f8e02ff */
[----:B------:R-:W-:Y:S02]  /*5360*/  IADD3.X R15, PT, PT, R2, UR11, RZ, P4, !PT ;  /* 0x0000000b020f7c10 */ /* 0x000fe4000a7fe4ff */
[----:B------:R-:W-:-:S04]  /*5370*/  IADD3 R0, P4, PT, R5, UR10, RZ ;  /* 0x0000000a05007c10 */ /* 0x000fc8000ff9e0ff */
[----:B------:R-:W-:Y:S01]  /*5380*/  R2UR UR42, R0 ;  /* 0x00000000002a72ca */ /* 0x000fe200000e0000 */
[----:B----4-:R-:W-:Y:S01]  /*5390*/  IMAD R3, R14, UR5, RZ ;  /* 0x000000050e037c24 */ /* 0x010fe2000f8e02ff */
[----:B------:R-:W-:Y:S02]  /*53a0*/  IADD3.X R14, PT, PT, R8, UR11, RZ, P5, !PT ;  /* 0x0000000b080e7c10 */ /* 0x000fe4000affe4ff */
[----:B------:R-:W-:-:S04]  /*53b0*/  IADD3 R0, P5, PT, R4, UR10, RZ ;  /* 0x0000000a04007c10 */ /* 0x000fc8000ffbe0ff */
[----:B------:R-:W-:Y:S01]  /*53c0*/  R2UR UR43, R0 ;  /* 0x00000000002b72ca */ /* 0x000fe200000e0000 */
[----:B------:R-:W-:Y:S01]  /*53d0*/  IMAD R0, R43, UR5, RZ ;  /* 0x000000052b007c24 */ /* 0x000fe2000f8e02ff */
[----:B------:R-:W-:Y:S01]  /*53e0*/  IADD3 R2, P3, PT, R3, UR10, RZ ;  /* 0x0000000a03027c10 */ /* 0x000fe2000ff7e0ff */
[----:B------:R-:W0:Y:S03]  /*53f0*/  S2R R43, SR_TID.X ;  /* 0x00000000002b7919 */ /* 0x000e260000002100 */
[----:B------:R-:W-:Y:S01]  /*5400*/  R2UR UR44, R2 ;  /* 0x00000000022c72ca */ /* 0x000fe200000e0000 */
[----:B------:R-:W-:Y:S02]  /*5410*/  IMAD R2, R44, UR5, RZ ;  /* 0x000000052c027c24 */ /* 0x000fe4000f8e02ff */
[----:B------:R-:W1:Y:S01]  /*5420*/  S2R R44, SR_TID.X ;  /* 0x00000000002c7919 */ /* 0x000e620000002100 */
[----:B------:R-:W-:-:S02]  /*5430*/  IADD3 R8, P6, PT, R0, UR10, RZ ;  /* 0x0000000a00087c10 */ /* 0x000fc4000ffde0ff */
[----:B------:R-:W-:Y:S02]  /*5440*/  IADD3 R10, P0, PT, R2, UR10, RZ ;  /* 0x0000000a020a7c10 */ /* 0x000fe4000ff1e0ff */
[----:B------:R-:W-:-:S03]  /*5450*/  SHF.R.S32.HI R9, RZ, 0x1f, R2 ;  /* 0x0000001fff097819 */ /* 0x000fc60000011402 */
[----:B------:R-:W-:Y:S04]  /*5460*/  STL [R1+0x28c], R10 ;  /* 0x00028c0a01007387 */ /* 0x000fe80000100800 */
[----:B------:R2:W-:Y:S01]  /*5470*/  STL [R1+0x294], R8 ;  /* 0x0002940801007387 */ /* 0x0005e20000100800 */
[----:B------:R-:W-:Y:S02]  /*5480*/  IADD3.X R9, PT, PT, R9, UR11, RZ, P0, !PT ;  /* 0x0000000b09097c10 */ /* 0x000fe400087fe4ff */
[----:B--2---:R-:W-:Y:S02]  /*5490*/  SHF.R.S32.HI R8, RZ, 0x1f, R0 ;  /* 0x0000001fff087819 */ /* 0x004fe40000011400 */
[----:B------:R-:W-:Y:S02]  /*54a0*/  IADD3.X R0, PT, PT, R12, UR11, RZ, P1, !PT ;  /* 0x0000000b0c007c10 */ /* 0x000fe40008ffe4ff */
[----:B------:R-:W-:-:S02]  /*54b0*/  IADD3.X R8, PT, PT, R8, UR11, RZ, P6, !PT ;  /* 0x0000000b08087c10 */ /* 0x000fc4000b7fe4ff */
[----:B------:R-:W-:Y:S01]  /*54c0*/  R2UR UR49, R0 ;  /* 0x00000000003172ca */ /* 0x000fe200000e0000 */
[----:B0-----:R-:W-:Y:S01]  /*54d0*/  IMAD.SHL.U32 R0, R43, 0x20, RZ ;  /* 0x000000202b007824 */ /* 0x001fe200078e00ff */
[----:B------:R-:W-:Y:S04]  /*54e0*/  STL [R1+0x288], R9 ;  /* 0x0002880901007387 */ /* 0x000fe80000100800 */
[----:B------:R-:W-:Y:S04]  /*54f0*/  STL [R1+0x290], R8 ;  /* 0x0002900801007387 */ /* 0x000fe80000100800 */
[----:B------:R0:W-:Y:S01]  /*5500*/  STL [R1+0x338], R0 ;  /* 0x0003380001007387 */ /* 0x0001e20000100800 */
[----:B------:R-:W-:-:S02]  /*5510*/  IADD3.X R2, PT, PT, R11, UR11, RZ, P2, !PT ;  /* 0x0000000b0b027c10 */ /* 0x000fc400097fe4ff */
[----:B-1----:R-:W-:Y:S01]  /*5520*/  LEA.HI R45, R44, 0x68, RZ, 0x1a ;  /* 0x000000682c2d7811 */ /* 0x002fe200078fd0ff */
[----:B0-----:R-:W-:Y:S01]  /*5530*/  IMAD R0, R46, UR75, RZ ;  /* 0x0000004b2e007c24 */ /* 0x001fe2000f8e02ff */
[----:B------:R-:W-:-:S05]  /*5540*/  LEA.HI R46, R44, 0x58, RZ, 0x1a ;  /* 0x000000582c2e7811 */ /* 0x000fca00078fd0ff */
[----:B------:R-:W-:Y:S02]  /*5550*/  IMAD R0, R46, UR75, RZ ;  /* 0x0000004b2e007c24 */ /* 0x000fe4000f8e02ff */
[----:B------:R-:W0:Y:S01]  /*5560*/  S2R R46, SR_TID.X ;  /* 0x00000000002e7919 */ /* 0x000e220000002100 */
[----:B------:R-:W-:Y:S01]  /*5570*/  R2UR UR48, R2 ;  /* 0x00000000023072ca */ /* 0x000fe200000e0000 */
[----:B------:R-:W-:Y:S02]  /*5580*/  IMAD R2, R45, UR75, RZ ;  /* 0x0000004b2d027c24 */ /* 0x000fe4000f8e02ff */
[----:B------:R-:W1:Y:S01]  /*5590*/  S2R R45, SR_TID.X ;  /* 0x00000000002d7919 */ /* 0x000e620000002100 */
[C---:B------:R-:W-:Y:S01]  /*55a0*/  LEA.HI R38, R44.reuse, 0x38, RZ, 0x1a ;  /* 0x000000382c267811 */ /* 0x040fe200078fd0ff */
[----:B------:R2:W-:Y:S01]  /*55b0*/  STL [R1+0x32c], R0 ;  /* 0x00032c0001007387 */ /* 0x0005e20000100800 */
[----:B------:R-:W-:-:S03]  /*55c0*/  LEA.HI R39, R44, 0x48, RZ, 0x1a ;  /* 0x000000482c277811 */ /* 0x000fc600078fd0ff */
[----:B--2---:R-:W-:Y:S02]  /*55d0*/  IMAD R0, R38, UR75, RZ ;  /* 0x0000004b26007c24 */ /* 0x004fe4000f8e02ff */
[----:B------:R-:W-:Y:S01]  /*55e0*/  IMAD R2, R39, UR75, RZ ;  /* 0x0000004b27027c24 */ /* 0x000fe2000f8e02ff */
[----:B------:R-:W-:Y:S02]  /*55f0*/  LEA.HI R39, R44, 0x28, RZ, 0x1a ;  /* 0x000000282c277811 */ /* 0x000fe400078fd0ff */
[C---:B0-----:R-:W-:Y:S02]  /*5600*/  LEA.HI R38, R46.reuse, 0x18, RZ, 0x1a ;  /* 0x000000182e267811 */ /* 0x041fe400078fd0ff */
[----:B------:R-:W-:-:S03]  /*5610*/  LEA.HI R46, R46, 0x8, RZ, 0x1a ;  /* 0x000000082e2e7811 */ /* 0x000fc600078fd0ff */
[----:B------:R-:W-:Y:S01]  /*5620*/  IMAD R0, R38, UR75, RZ ;  /* 0x0000004b26007c24 */ /* 0x000fe2000f8e02ff */
[--C-:B-1----:R-:W-:Y:S02]  /*5630*/  SHF.R.U32.HI R38, RZ, 0x6, R45.reuse ;  /* 0x00000006ff267819 */ /* 0x102fe4000001162d */
[--C-:B------:R-:W-:Y:S02]  /*5640*/  SHF.R.U32.HI R44, RZ, 0x6, R45.reuse ;  /* 0x00000006ff2c7819 */ /* 0x100fe4000001162d */
[----:B------:R-:W-:Y:S01]  /*5650*/  SGXT.U32 R38, R38, 0x3 ;  /* 0x000000032626781a */ /* 0x000fe20000000000 */
[----:B------:R-:W-:Y:S01]  /*5660*/  IMAD R0, R46, UR75, RZ ;  /* 0x0000004b2e007c24 */ /* 0x000fe2000f8e02ff */
[----:B------:R-:W-:Y:S02]  /*5670*/  SHF.R.U32.HI R45, RZ, 0x6, R45 ;  /* 0x00000006ff2d7819 */ /* 0x000fe4000001162d */
[----:B------:R-:W-:Y:S02]  /*5680*/  SGXT.U32 R44, R44, 0x3 ;  /* 0x000000032c2c781a */ /* 0x000fe40000000000 */
[----:B------:R-:W-:-:S02]  /*5690*/  LOP3.LUT R46, R38, 0x60, RZ, 0xfc, !PT ;  /* 0x00000060262e7812 */ /* 0x000fc400078efcff */
[----:B------:R-:W-:Y:S01]  /*56a0*/  SHF.R.S32.HI R10, RZ, 0x1f, R5 ;  /* 0x0000001fff0a7819 */ /* 0x000fe20000011405 */
[----:B------:R-:W-:Y:S01]  /*56b0*/  IMAD R2, R39, UR75, RZ ;  /* 0x0000004b27027c24 */ /* 0x000fe2000f8e02ff */
[----:B------:R-:W-:Y:S02]  /*56c0*/  SHF.R.S32.HI R4, RZ, 0x1f, R4 ;  /* 0x0000001fff047819 */ /* 0x000fe40000011404 */
[----:B------:R-:W-:Y:S02]  /*56d0*/  SHF.R.S32.HI R5, RZ, 0x1f, R3 ;  /* 0x0000001fff057819 */ /* 0x000fe40000011403 */
[----:B------:R-:W-:Y:S01]  /*56e0*/  SGXT.U32 R45, R45, 0x3 ;  /* 0x000000032d2d781a */ /* 0x000fe20000000000 */
[----:B------:R-:W-:Y:S01]  /*56f0*/  IMAD R2, R44, UR75, RZ ;  /* 0x0000004b2c027c24 */ /* 0x000fe2000f8e02ff */
[----:B------:R-:W-:Y:S01]  /*5700*/  LOP3.LUT R39, R38, 0x70, RZ, 0xfc, !PT ;  /* 0x0000007026277812 */ /* 0x000fe200078efcff */
[----:B------:R-:W-:Y:S01]  /*5710*/  IMAD R2, R46, UR75, RZ ;  /* 0x0000004b2e027c24 */ /* 0x000fe2000f8e02ff */
[----:B------:R-:W-:-:S02]  /*5720*/  IADD3.X R4, PT, PT, R4, UR11, RZ, P5, !PT ;  /* 0x0000000b04047c10 */ /* 0x000fc4000affe4ff */
[----:B------:R-:W-:Y:S02]  /*5730*/  IADD3.X R5, PT, PT, R5, UR11, RZ, P3, !PT ;  /* 0x0000000b05057c10 */ /* 0x000fe40009ffe4ff */
[----:B------:R-:W-:Y:S02]  /*5740*/  LOP3.LUT R38, R38, 0x50, RZ, 0xfc, !PT ;  /* 0x0000005026267812 */ /* 0x000fe400078efcff */
[C---:B------:R-:W-:Y:S02]  /*5750*/  LOP3.LUT R46, R45.reuse, 0x40, RZ, 0xfc, !PT ;  /* 0x000000402d2e7812 */ /* 0x040fe400078efcff */
[----:B------:R-:W-:Y:S01]  /*5760*/  LOP3.LUT R45, R45, 0x30, RZ, 0xfc, !PT ;  /* 0x000000302d2d7812 */ /* 0x000fe200078efcff */
[----:B------:R-:W-:Y:S01]  /*5770*/  IMAD R0, R39, UR75, RZ ;  /* 0x0000004b27007c24 */ /* 0x000fe2000f8e02ff */
[----:B------:R-:W-:Y:S01]  /*5780*/  IADD3.X R3, PT, PT, R10, UR11, RZ, P4, !PT ;  /* 0x0000000b0a037c10 */ /* 0x000fe2000a7fe4ff */
[----:B------:R-:W-:Y:S01]  /*5790*/  IMAD R0, R38, UR75, RZ ;  /* 0x0000004b26007c24 */ /* 0x000fe2000f8e02ff */
[----:B------:R-:W-:-:S02]  /*57a0*/  R2UR UR11, R4 ;  /* 0x00000000040b72ca */ /* 0x000fc400000e0000 */
[----:B------:R-:W-:Y:S01]  /*57b0*/  R2UR UR10, R5 ;  /* 0x00000000050a72ca */ /* 0x000fe200000e0000 */
[----:B------:R-:W-:Y:S01]  /*57c0*/  IMAD R0, R45, UR75, RZ ;  /* 0x0000004b2d007c24 */ /* 0x000fe2000f8e02ff */
[C---:B------:R-:W-:Y:S01]  /*57d0*/  LOP3.LUT R45, R44.reuse, 0x20, RZ, 0xfc, !PT ;  /* 0x000000202c2d7812 */ /* 0x040fe200078efcff */
[----:B------:R-:W-:Y:S01]  /*57e0*/  USHF.R.S32.HI UR5, URZ, 0x1f, UR4 ;  /* 0x0000001fff057899 */ /* 0x000fe20008011404 */
[----:B------:R-:W-:Y:S02]  /*57f0*/  LOP3.LUT R44, R44, 0x10, RZ, 0xfc, !PT ;  /* 0x000000102c2c7812 */ /* 0x000fe400078efcff */
[----:B------:R-:W-:Y:S01]  /*5800*/  LOP3.LUT R43, R43, 0x7f, RZ, 0xc0, !PT ;  /* 0x0000007f2b2b7812 */ /* 0x000fe200078ec0ff */
[----:B------:R-:W-:Y:S01]  /*5810*/  ULEA.HI UR4, UR5, UR4, URZ, 0x7 ;  /* 0x0000000405047291 */ /* 0x000fe2000f8f38ff */
[----:B------:R-:W-:Y:S01]  /*5820*/  R2UR UR45, R32 ;  /* 0x00000000202d72ca */ /* 0x000fe200000e0000 */
[----:B------:R-:W-:Y:S01]  /*5830*/  IMAD R2, R46, UR75, RZ ;  /* 0x0000004b2e027c24 */ /* 0x000fe2000f8e02ff */
[----:B------:R-:W-:-:S02]  /*5840*/  R2UR UR46, R30 ;  /* 0x000000001e2e72ca */ /* 0x000fc400000e0000 */
[----:B------:R-:W-:Y:S02]  /*5850*/  CS2R R8, SRZ ;  /* 0x0000000000087805 */ /* 0x000fe4000001ff00 */
[----:B------:R-:W-:Y:S02]  /*5860*/  R2UR UR74, R37 ;  /* 0x00000000254a72ca */ /* 0x000fe400000e0000 */
[----:B------:R-:W-:Y:S02]  /*5870*/  CS2R R10, SRZ ;  /* 0x00000000000a7805 */ /* 0x000fe4000001ff00 */
[----:B------:R-:W-:Y:S02]  /*5880*/  R2UR UR73, R36 ;  /* 0x00000000244972ca */ /* 0x000fe400000e0000 */
[----:B------:R-:W-:Y:S02]  /*5890*/  CS2R R36, SRZ ;  /* 0x0000000000247805 */ /* 0x000fe4000001ff00 */
        /* <DEDUP_REMOVED lines=16> */
[----:B------:R-:W-:-:S02]  /*59a0*/  R2UR UR64, R25 ;  /* 0x00000000194072ca */ /* 0x000fc400000e0000 */
[----:B------:R-:W-:Y:S02]  /*59b0*/  R2UR UR63, R24 ;  /* 0x00000000183f72ca */ /* 0x000fe400000e0000 */
[----:B------:R-:W-:Y:S02]  /*59c0*/  CS2R R24, SRZ ;  /* 0x0000000000187805 */ /* 0x000fe4000001ff00 */
[----:B------:R-:W-:Y:S02]  /*59d0*/  R2UR UR62, R23 ;  /* 0x00000000173e72ca */ /* 0x000fe400000e0000 */
        /* <DEDUP_REMOVED lines=15> */
[----:B------:R-:W-:Y:S02]  /*5ad0*/  CS2R R12, SRZ ;  /* 0x00000000000c7805 */ /* 0x000fe4000001ff00 */
[----:B------:R-:W-:Y:S01]  /*5ae0*/  R2UR UR47, R3 ;  /* 0x00000000032f72ca */ /* 0x000fe200000e0000 */
[----:B------:R-:W-:Y:S01]  /*5af0*/  IMAD R3, R45, UR75, RZ ;  /* 0x0000004b2d037c24 */ /* 0x000fe2000f8e02ff */
[----:B------:R-:W-:Y:S02]  /*5b00*/  USHF.L.U32 UR77, UR75, 0x7, URZ ;  /* 0x000000074b4d7899 */ /* 0x000fe400080006ff */
[----:B------:R-:W-:Y:S02]  /*5b10*/  USHF.L.U32 UR5, UR76, 0x7, URZ ;  /* 0x000000074c057899 */ /* 0x000fe400080006ff */
[----:B------:R-:W-:-:S12]  /*5b20*/  USHF.R.S32.HI UR4, URZ, 0x7, UR4 ;  /* 0x00000007ff047899 */ /* 0x000fd80008011404 */
.L_x_2:
[----:B------:R-:W-:Y:S01]  /*5b30*/  STL [R1+0x3fc], R28 ;  /* 0x0003fc1c01007387 */ /* 0x000fe20000100800 */
[----:B0-----:R-:W0:Y:S03]  /*5b40*/  LDCU UR75, c[0x0][0x3a8] ;  /* 0x00007500ff4b77ac */ /* 0x001e260008000800 */
[----:B------:R-:W-:Y:S01]  /*5b50*/  STL [R1+0x3f8], R29 ;  /* 0x0003f81d01007387 */ /* 0x000fe20000100800 */
[----:B------:R-:W1:Y:S03]  /*5b60*/  LDCU UR76, c[0x0][0x3a8] ;  /* 0x00007500ff4c77ac */ /* 0x000e660008000800 */
[----:B------:R-:W-:Y:S04]  /*5b70*/  STL [R1+0x3f4], R30 ;  /* 0x0003f41e01007387 */ /* 0x000fe80000100800 */
        /* <DEDUP_REMOVED lines=12> */
[----:B------:R-:W-:Y:S01]  /*5c40*/  STL [R1+0x3c0], R19 ;  /* 0x0003c01301007387 */ /* 0x000fe20000100800 */
[----:B------:R-:W2:Y:S03]  /*5c50*/  S2R R2, SR_TID.X ;  /* 0x0000000000027919 */ /* 0x000ea60000002100 */
[----:B------:R-:W-:Y:S04]  /*5c60*/  STL [R1+0x3bc], R12 ;  /* 0x0003bc0c01007387 */ /* 0x000fe80000100800 */
[----:B------:R-:W-:Y:S04]  /*5c70*/  STL [R1+0x3b8], R13 ;  /* 0x0003b80d01007387 */ /* 0x000fe80000100800 */
[----:B------:R-:W-:Y:S04]  /*5c80*/  STL [R1+0x3b4], R14 ;  /* 0x0003b40e01007387 */ /* 0x000fe80000100800 */
[----:B------:R3:W-:Y:S01]  /*5c90*/  STL [R1+0x3b0], R15 ;  /* 0x0003b00f01007387 */ /* 0x0007e20000100800 */
[----:B------:R-:W4:Y:S01]  /*5ca0*/  S2R R7, SR_TID.X ;  /* 0x0000000000077919 */ /* 0x000f220000002100 */
[----:B------:R-:W1:Y:S01]  /*5cb0*/  S2R R45, SR_TID.X ;  /* 0x00000000002d7919 */ /* 0x000e620000002100 */
[----:B---3--:R-:W3:Y:S01]  /*5cc0*/  S2R R15, SR_TID.X ;  /* 0x00000000000f7919 */ /* 0x008ee20000002100 */
[----:B--2---:R-:W-:Y:S01]  /*5cd0*/  LEA.HI R5, R2, 0x8, RZ, 0x1a ;  /* 0x0000000802057811 */ /* 0x004fe200078fd0ff */
[----:B------:R2:W-:Y:S04]  /*5ce0*/  STL [R1+0x3ac], R24 ;  /* 0x0003ac1801007387 */ /* 0x0005e80000100800 */
[----:B0-----:R-:W-:Y:S01]  /*5cf0*/  IMAD R40, R5, UR75, RZ ;  /* 0x0000004b05287c24 */ /* 0x001fe2000f8e02ff */
[----:B------:R-:W0:Y:S01]  /*5d00*/  LDCU UR75, c[0x0][0x3a8] ;  /* 0x00007500ff4b77ac */ /* 0x000e220008000800 */
[----:B------:R-:W-:Y:S01]  /*5d10*/  PRMT R48, RZ, 0x7610, R48 ;  /* 0x00007610ff307816 */ /* 0x000fe20000000030 */
[----:B------:R-:W-:Y:S01]  /*5d20*/  STL [R1+0x3a8], R25 ;  /* 0x0003a81901007387 */ /* 0x000fe20000100800 */
[----:B------:R-:W-:-:S03]  /*5d30*/  PRMT R49, RZ, 0x7610, R49 ;  /* 0x00007610ff317816 */ /* 0x000fc60000000031 */
[----:B------:R-:W-:Y:S01]  /*5d40*/  STL [R1+0x3a4], R26 ;  /* 0x0003a41a01007387 */ /* 0x000fe20000100800 */
[----:B------:R-:W-:-:S03]  /*5d50*/  PRMT R50, RZ, 0x7610, R50 ;  /* 0x00007610ff327816 */ /* 0x000fc60000000032 */
[----:B------:R-:W-:Y:S04]  /*5d60*/  STL [R1+0x3a0], R27 ;  /* 0x0003a01b01007387 */ /* 0x000fe80000100800 */
[----:B------:R-:W-:Y:S01]  /*5d70*/  STL [R1+0x39c], R32 ;  /* 0x00039c2001007387 */ /* 0x000fe20000100800 */
[----:B-1----:R-:W-:-:S03]  /*5d80*/  SHF.R.U32.HI R45, RZ, 0x6, R45 ;  /* 0x00000006ff2d7819 */ /* 0x002fc6000001162d */
[----:B------:R-:W-:Y:S01]  /*5d90*/  STL [R1+0x398], R33 ;  /* 0x0003982101007387 */ /* 0x000fe20000100800 */
[----:B---3--:R-:W-:-:S03]  /*5da0*/  LEA.HI R4, R15, 0x8, RZ, 0x1a ;  /* 0x000000080f047811 */ /* 0x008fc600078fd0ff */
[----:B------:R-:W-:Y:S01]  /*5db0*/  STL [R1+0x394], R34 ;  /* 0x0003942201007387 */ /* 0x000fe20000100800 */
[----:B------:R-:W-:Y:S02]  /*5dc0*/  LEA.HI R5, R15, 0x38, RZ, 0x1a ;  /* 0x000000380f057811 */ /* 0x000fe400078fd0ff */
[----:B------:R-:W-:Y:S01]  /*5dd0*/  ISETP.GE.AND P6, PT, R4, UR19, PT ;  /* 0x0000001304007c0c */ /* 0x000fe2000bfc6270 */
[----:B------:R-:W-:Y:S01]  /*5de0*/  STL [R1+0x390], R35 ;  /* 0x0003902301007387 */ /* 0x000fe20000100800 */
[C---:B------:R-:W-:Y:S02]  /*5df0*/  IADD3 R4, P0, PT, R40.reuse, R61, RZ ;  /* 0x0000003d28047210 */ /* 0x040fe40007f1e0ff */
[----:B------:R-:W-:Y:S01]  /*5e00*/  ISETP.GE.AND P2, PT, R5, UR19, PT ;  /* 0x0000001305007c0c */ /* 0x000fe2000bf46270 */
[----:B------:R-:W-:Y:S01]  /*5e10*/  STL [R1+0x38c], R36 ;  /* 0x00038c2401007387 */ /* 0x000fe20000100800 */
[----:B------:R-:W-:Y:S02]  /*5e20*/  LEA.HI.X.SX32 R5, R40, R60, 0x1, P0 ;  /* 0x0000003c28057211 */ /* 0x000fe400000f0eff */
[----:B----4-:R-:W-:Y:S01]  /*5e30*/  LEA.HI R40, R7, 0x18, RZ, 0x1a ;  /* 0x0000001807287811 */ /* 0x010fe200078fd0ff */
[----:B------:R-:W-:Y:S01]  /*5e40*/  STL [R1+0x388], R37 ;  /* 0x0003882501007387 */ /* 0x000fe20000100800 */
[----:B------:R-:W-:-:S02]  /*5e50*/  LEA.HI R2, R15, 0x28, RZ, 0x1a ;  /* 0x000000280f027811 */ /* 0x000fc400078fd0ff */
[----:B------:R-:W-:Y:S01]  /*5e60*/  LEA.HI R7, R7, 0x28, RZ, 0x1a ;  /* 0x0000002807077811 */ /* 0x000fe200078fd0ff */
[----:B------:R-:W-:Y:S01]  /*5e70*/  IMAD R42, R40, UR76, RZ ;  /* 0x0000004c282a7c24 */ /* 0x000fe2000f8e02ff */
[----:B------:R-:W1:Y:S01]  /*5e80*/  LDCU UR76, c[0x0][0x3a8] ;  /* 0x00007500ff4c77ac */ /* 0x000e620008000800 */
[----:B------:R-:W-:Y:S01]  /*5e90*/  ISETP.GE.AND P4, PT, R2, UR19, PT ;  /* 0x0000001302007c0c */ /* 0x000fe2000bf86270 */
[----:B------:R-:W-:Y:S01]  /*5ea0*/  STL [R1+0x384], R38 ;  /* 0x0003842601007387 */ /* 0x000fe20000100800 */
[----:B------:R-:W-:Y:S01]  /*5eb0*/  PRMT R2, RZ, 0x7610, R2 ;  /* 0x00007610ff027816 */ /* 0x000fe20000000002 */
[----:B0-----:R-:W-:Y:S01]  /*5ec0*/  IMAD R44, R7, UR75, RZ ;  /* 0x0000004b072c7c24 */ /* 0x001fe2000f8e02ff */
[C---:B------:R-:W-:Y:S01]  /*5ed0*/  IADD3 R40, P0, PT, R42.reuse, R61, RZ ;  /* 0x0000003d2a287210 */ /* 0x040fe20007f1e0ff */
[----:B------:R-:W2:Y:S01]  /*5ee0*/  LDCU UR75, c[0x0][0x3a8] ;  /* 0x00007500ff4b77ac */ /* 0x000ea20008000800 */
[----:B------:R-:W-:Y:S01]  /*5ef0*/  LEA.HI R6, R15, 0x48, RZ, 0x1a ;  /* 0x000000480f067811 */ /* 0x000fe200078fd0ff */
[----:B------:R-:W-:Y:S01]  /*5f00*/  STL [R1+0x380], R39 ;  /* 0x0003802701007387 */ /* 0x000fe20000100800 */
[----:B------:R-:W-:-:S02]  /*5f10*/  LEA.HI.X.SX32 R41, R42, R60, 0x1, P0 ;  /* 0x0000003c2a297211 */ /* 0x000fc400000f0eff */
[----:B------:R-:W-:Y:S01]  /*5f20*/  ISETP.GE.AND P3, PT, R6, UR19, PT ;  /* 0x0000001306007c0c */ /* 0x000fe2000bf66270 */
[----:B------:R-:W0:Y:S01]  /*5f30*/  S2R R42, SR_TID.X ;  /* 0x00000000002a7919 */ /* 0x000e220000002100 */
[----:B------:R-:W-:Y:S01]  /*5f40*/  LEA.HI R3, R15, 0x18, RZ, 0x1a ;  /* 0x000000180f037811 */ /* 0x000fe200078fd0ff */
[----:B------:R3:W4:Y:S01]  /*5f50*/  @!P6 LDG.E.U8 R2, desc[UR6][R4.64] ;  /* 0x000000060402e981 */ /* 0x000722000c1e1100 */
[C---:B------:R-:W-:Y:S02]  /*5f60*/  IADD3 R6, P6, PT, R44.reuse, R61, RZ ;  /* 0x0000003d2c067210 */ /* 0x040fe40007fde0ff */
[----:B------:R-:W-:Y:S02]  /*5f70*/  ISETP.GE.AND P5, PT, R3, UR19, PT ;  /* 0x0000001303007c0c */ /* 0x000fe4000bfa6270 */
[----:B------:R-:W-:Y:S02]  /*5f80*/  LEA.HI.X.SX32 R7, R44, R60, 0x1, P6 ;  /* 0x0000003c2c077211 */ /* 0x000fe400030f0eff */
[----:B------:R-:W-:-:S02]  /*5f90*/  SGXT.U32 R45, R45, 0x3 ;  /* 0x000000032d2d781a */ /* 0x000fc40000000000 */
[----:B------:R-:W-:Y:S02]  /*5fa0*/  LEA.HI R3, R15, 0x58, RZ, 0x1a ;  /* 0x000000580f037811 */ /* 0x000fe400078fd0ff */
[----:B---3--:R-:W-:Y:S02]  /*5fb0*/  PRMT R5, RZ, 0x7610, R5 ;  /* 0x00007610ff057816 */ /* 0x008fe40000000005 */
[----:B0-----:R-:W-:-:S04]  /*5fc0*/  LEA.HI R43, R42, 0x38, RZ, 0x1a ;  /* 0x000000382a2b7811 */ /* 0x001fc800078fd0ff */
[----:B------:R-:W3:Y:S01]  /*5fd0*/  @!P4 LDG.E.U8 R5, desc[UR6][R6.64] ;  /* 0x000000060605c981 */ /* 0x000ee2000c1e1100 */
[----:B------:R-:W-:Y:S02]  /*5fe0*/  LEA.HI R42, R42, 0x48, RZ, 0x1a ;  /* 0x000000482a2a7811 */ /* 0x000fe400078fd0ff */
[----:B------:R-:W-:Y:S02]  /*5ff0*/  PRMT R4, RZ, 0x7610, R4 ;  /* 0x00007610ff047816 */ /* 0x000fe40000000004 */
[----:B------:R-:W-:Y:S01]  /*6000*/  SHF.R.U32.HI R46, RZ, 0x6, R15 ;  /* 0x00000006ff2e7819 */ /* 0x000fe2000001160f */
[----:B-1----:R-:W-:Y:S01]  /*6010*/  IMAD R44, R42, UR76, RZ ;  /* 0x0000004c2a2c7c24 */ /* 0x002fe2000f8e02ff */
[----:B------:R-:W0:Y:S01]  /*6020*/  LDCU UR76, c[0x0][0x3a8] ;  /* 0x00007500ff4c77ac */ /* 0x000e220008000800 */
[----:B--2---:R-:W-:Y:S01]  /*6030*/  IMAD R24, R43, UR75, RZ ;  /* 0x0000004b2b187c24 */ /* 0x004fe2000f8e02ff */
[----:B------:R1:W2:Y:S01]  /*6040*/  @!P5 LDG.E.U8 R4, desc[UR6][R40.64] ;  /* 0x000000062804d981 */ /* 0x0002a2000c1e1100 */
[----:B------:R-:W-:Y:S01]  /*6050*/  ISETP.GE.AND P1, PT, R3, UR19, PT ;  /* 0x0000001303007c0c */ /* 0x000fe2000bf26270 */
[----:B------:R-:W0:Y:S01]  /*6060*/  LDCU UR75, c[0x0][0x3a8] ;  /* 0x00007500ff4b77ac */ /* 0x000e220008000800 */
[----:B------:R-:W-:-:S04]  /*6070*/  IADD3 R42, P4, PT, R44, R61, RZ ;  /* 0x0000003d2c2a7210 */ /* 0x000fc80007f9e0ff */
[-C--:B------:R-:W-:Y:S02]  /*6080*/  LEA.HI.X.SX32 R43, R44, R60.reuse, 0x1, P4 ;  /* 0x0000003c2c2b7211 */ /* 0x080fe400020f0eff */
[----:B------:R-:W0:Y:S01]  /*6090*/  S2R R44, SR_TID.X ;  /* 0x00000000002c7919 */ /* 0x000e220000002100 */
[C---:B-1----:R-:W-:Y:S02]  /*60a0*/  IADD3 R40, P5, PT, R24.reuse, R61, RZ ;  /* 0x0000003d18287210 */ /* 0x042fe40007fbe0ff */
[----:B------:R-:W-:Y:S02]  /*60b0*/  PRMT R6, RZ, 0x7610, R6 ;  /* 0x00007610ff067816 */ /* 0x000fe40000000006 */
[----:B------:R-:W-:-:S05]  /*60c0*/  LEA.HI.X.SX32 R41, R24, R60, 0x1, P5 ;  /* 0x0000003c18297211 */ /* 0x000fca00028f0eff */
[----:B------:R1:W2:Y:S01]  /*60d0*/  @!P2 LDG.E.U8 R6, desc[UR6][R40.64] ;  /* 0x000000062806a981 */ /* 0x0002a2000c1e1100 */
[----:B0-----:R-:W-:Y:S01]  /*60e0*/  IMAD R24, R45, UR75, RZ ;  /* 0x0000004b2d187c24 */ /* 0x001fe2000f8e02ff */
[----:B------:R-:W0:Y:S04]  /*60f0*/  LDCU UR75, c[0x0][0x3a8] ;  /* 0x00007500ff4b77ac */ /* 0x000e280008000800 */
[----:B-1----:R-:W-:-:S04]  /*6100*/  IADD3 R40, P2, PT, R24, R61, RZ ;  /* 0x0000003d18287210 */ /* 0x002fc80007f5e0ff */
[----:B------:R-:W-:Y:S02]  /*6110*/  LEA.HI.X.SX32 R41, R24, R60, 0x1, P2 ;  /* 0x0000003c18297211 */ /* 0x000fe400010f0eff */
[----:B------:R-:W-:-:S04]  /*6120*/  SHF.R.U32.HI R44, RZ, 0x6, R44 ;  /* 0x00000006ff2c7819 */ /* 0x000fc8000001162c */
[----:B------:R-:W-:-:S04]  /*6130*/  SGXT.U32 R44, R44, 0x3 ;  /* 0x000000032c2c781a */ /* 0x000fc80000000000 */
[----:B------:R-:W-:-:S05]  /*6140*/  LOP3.LUT R24, R44, 0x10, RZ, 0xfc, !PT ;  /* 0x000000102c187812 */ /* 0x000fca00078efcff */
[----:B------:R-:W-:Y:S01]  /*6150*/  IMAD R24, R24, UR76, RZ ;  /* 0x0000004c18187c24 */ /* 0x000fe2000f8e02ff */
[----:B------:R-:W-:Y:S01]  /*6160*/  LOP3.LUT R47, R44, 0x20, RZ, 0xfc, !PT ;  /* 0x000000202c2f7812 */ /* 0x000fe200078efcff */
[----:B------:R-:W1:Y:S03]  /*6170*/  LDCU UR76, c[0x0][0x3a8] ;  /* 0x00007500ff4c77ac */ /* 0x000e660008000800 */
[----:B------:R-:W-:-:S04]  /*6180*/  IADD3 R44, P6, PT, R24, R61, RZ ;  /* 0x0000003d182c7210 */ /* 0x000fc80007fde0ff */
[----:B------:R-:W-:Y:S02]  /*6190*/  LEA.HI.X.SX32 R45, R24, R60, 0x1, P6 ;  /* 0x0000003c182d7211 */ /* 0x000fe400030f0eff */
[----:B------:R-:W1:Y:S01]  /*61a0*/  S2R R24, SR_TID.X ;  /* 0x0000000000187919 */ /* 0x000e620000002100 */
[----:B------:R-:W-:Y:S02]  /*61b0*/  LEA.HI R3, R15, 0x68, RZ, 0x1a ;  /* 0x000000680f037811 */ /* 0x000fe400078fd0ff */
[----:B------:R-:W-:Y:S02]  /*61c0*/  SGXT.U32 R46, R46, 0x3 ;  /* 0x000000032e2e781a */ /* 0x000fe40000000000 */
[----:B------:R-:W-:Y:S02]  /*61d0*/  ISETP.GE.AND P0, PT, R3, UR19, PT ;  /* 0x0000001303007c0c */ /* 0x000fe4000bf06270 */
[----:B------:R-:W-:Y:S02]  /*61e0*/  PRMT R3, RZ, 0x7610, R3 ;  /* 0x00007610ff037816 */ /* 0x000fe40000000003 */
[C---:B------:R-:W-:Y:S01]  /*61f0*/  ISETP.GE.AND P4, PT, R46.reuse, UR19, PT ;  /* 0x000000132e007c0c */ /* 0x040fe2000bf86270 */
[----:B0-----:R-:W-:Y:S01]  /*6200*/  IMAD R47, R47, UR75, RZ ;  /* 0x0000004b2f2f7c24 */ /* 0x001fe2000f8e02ff */
[----:B------:R-:W-:Y:S01]  /*6210*/  PRMT R7, RZ, 0x7610, R7 ;  /* 0x00007610ff077816 */ /* 0x000fe20000000007 */
[----:B------:R-:W0:Y:S01]  /*6220*/  LDCU UR75, c[0x0][0x3a8] ;  /* 0x00007500ff4b77ac */ /* 0x000e220008000800 */
[----:B------:R0:W2:Y:S09]  /*6230*/  @!P3 LDG.E.U8 R3, desc[UR6][R42.64] ;  /* 0x000000062a03b981 */ /* 0x0000b2000c1e1100 */
[----:B------:R1:W2:Y:S01]  /*6240*/  @!P4 LDG.E.U8 R7, desc[UR6][R40.64] ;  /* 0x000000062807c981 */ /* 0x0002a2000c1e1100 */
[----:B0-----:R-:W-:-:S02]  /*6250*/  LOP3.LUT R42, R46, 0x10, RZ, 0xfc, !PT ;  /* 0x000000102e2a7812 */ /* 0x001fc400078efcff */
[----:B------:R-:W-:Y:S02]  /*6260*/  LOP3.LUT R43, R46, 0x20, RZ, 0xfc, !PT ;  /* 0x000000202e2b7812 */ /* 0x000fe400078efcff */
[----:B------:R-:W-:Y:S02]  /*6270*/  ISETP.GE.AND P3, PT, R42, UR19, PT ;  /* 0x000000132a007c0c */ /* 0x000fe4000bf66270 */
[----:B------:R-:W-:Y:S02]  /*6280*/  IADD3 R42, P5, PT, R47, R61, RZ ;  /* 0x0000003d2f2a7210 */ /* 0x000fe40007fbe0ff */
[----:B------:R-:W-:Y:S02]  /*6290*/  ISETP.GE.AND P2, PT, R43, UR19, PT ;  /* 0x000000132b007c0c */ /* 0x000fe4000bf46270 */
[----:B-1----:R-:W-:Y:S02]  /*62a0*/  LOP3.LUT R40, R46, 0x30, RZ, 0xfc, !PT ;  /* 0x000000302e287812 */ /* 0x002fe400078efcff */
[----:B------:R-:W-:-:S02]  /*62b0*/  LEA.HI.X.SX32 R43, R47, R60, 0x1, P5 ;  /* 0x0000003c2f2b7211 */ /* 0x000fc400028f0eff */
[--C-:B------:R-:W-:Y:S02]  /*62c0*/  SHF.R.U32.HI R47, RZ, 0x6, R24.reuse ;  /* 0x00000006ff2f7819 */ /* 0x100fe40000011618 */
[----:B------:R-:W-:Y:S02]  /*62d0*/  ISETP.GE.AND P4, PT, R40, UR19, PT ;  /* 0x0000001328007c0c */ /* 0x000fe4000bf86270 */
[----:B------:R-:W-:Y:S02]  /*62e0*/  SHF.R.U32.HI R24, RZ, 0x6, R24 ;  /* 0x00000006ff187819 */ /* 0x000fe40000011618 */
[----:B------:R-:W-:Y:S02]  /*62f0*/  PRMT R40, RZ, 0x7610, R40 ;  /* 0x00007610ff287816 */ /* 0x000fe40000000028 */
[----:B------:R-:W-:Y:S02]  /*6300*/  SGXT.U32 R24, R24, 0x3 ;  /* 0x000000031818781a */ /* 0x000fe40000000000 */
[----:B------:R-:W-:-:S02]  /*6310*/  SGXT.U32 R47, R47, 0x3 ;  /* 0x000000032f2f781a */ /* 0x000fc40000000000 */
[----:B------:R0:W2:Y:S02]  /*6320*/  @!P3 LDG.E.U8 R40, desc[UR6][R44.64] ;  /* 0x000000062c28b981 */ /* 0x0000a4000c1e1100 */
[----:B0-----:R-:W-:Y:S02]  /*6330*/  LOP3.LUT R45, R24, 0x30, RZ, 0xfc, !PT ;  /* 0x00000030182d7812 */ /* 0x001fe400078efcff */
[----:B------:R-:W-:-:S05]  /*6340*/  LOP3.LUT R24, R47, 0x40, RZ, 0xfc, !PT ;  /* 0x000000402f187812 */ /* 0x000fca00078efcff */
[----:B------:R-:W-:Y:S01]  /*6350*/  IMAD R24, R24, UR75, RZ ;  /* 0x0000004b18187c24 */ /* 0x000fe2000f8e02ff */
[----:B------:R-:W0:Y:S01]  /*6360*/  LDCU UR75, c[0x0][0x3a8] ;  /* 0x00007500ff4b77ac */ /* 0x000e220008000800 */
[----:B------:R-:W-:Y:S01]  /*6370*/  IMAD R45, R45, UR76, RZ ;  /* 0x0000004c2d2d7c24 */ /* 0x000fe2000f8e02ff */
[----:B------:R-:W-:Y:S01]  /*6380*/  LOP3.LUT R41, R46, 0x40, RZ, 0xfc, !PT ;  /* 0x000000402e297812 */ /* 0x000fe200078efcff */
[----:B------:R-:W1:Y:S03]  /*6390*/  LDCU UR76, c[0x0][0x3a8] ;  /* 0x00007500ff4c77ac */ /* 0x000e660008000800 */
[----:B------:R-:W-:Y:S02]  /*63a0*/  IADD3 R44, P3, PT, R45, R61, RZ ;  /* 0x0000003d2d2c7210 */ /* 0x000fe40007f7e0ff */
[----:B------:R-:W-:Y:S02]  /*63b0*/  LOP3.LUT R45, R47, 0x30, RZ, 0xfc, !PT ;  /* 0x000000302f2d7812 */ /* 0x000fe400078efcff */
[----:B------:R-:W-:-:S02]  /*63c0*/  ISETP.GE.AND P5, PT, R41, UR19, PT ;  /* 0x0000001329007c0c */ /* 0x000fc4000bfa6270 */
[----:B------:R-:W-:Y:S02]  /*63d0*/  PRMT R41, RZ, 0x7610, R41 ;  /* 0x00007610ff297816 */ /* 0x000fe40000000029 */
[----:B------:R-:W-:Y:S01]  /*63e0*/  LOP3.LUT R47, R46, 0x50, RZ, 0xfc, !PT ;  /* 0x000000502e2f7812 */ /* 0x000fe200078efcff */
[----:B0-----:R-:W-:-:S03]  /*63f0*/  IMAD R45, R45, UR75, RZ ;  /* 0x0000004b2d2d7c24 */ /* 0x001fc6000f8e02ff */
[----:B------:R0:W2:Y:S01]  /*6400*/  @!P2 LDG.E.U8 R41, desc[UR6][R42.64] ;  /* 0x000000062a29a981 */ /* 0x0000a2000c1e1100 */
[----:B------:R-:W1:Y:S01]  /*6410*/  LDCU UR75, c[0x0][0x3a8] ;  /* 0x00007500ff4b77ac */ /* 0x000e620008000800 */
[----:B------:R-:W-:Y:S02]  /*6420*/  LEA.HI.X.SX32 R45, R45, R60, 0x1, P3 ;  /* 0x0000003c2d2d7211 */ /* 0x000fe400018f0eff */
[----:B------:R-:W-:Y:S02]  /*6430*/  ISETP.GE.AND P3, PT, R47, UR19, PT ;  /* 0x000000132f007c0c */ /* 0x000fe4000bf66270 */
[----:B------:R-:W-:Y:S01]  /*6440*/  LOP3.LUT R47, R46, 0x60, RZ, 0xfc, !PT ;  /* 0x000000602e2f7812 */ /* 0x000fe200078efcff */
[----:B------:R1:W2:Y:S01]  /*6450*/  @!P4 LDG.E.U8 R48, desc[UR6][R44.64] ;  /* 0x000000062c30c981 */ /* 0x0002a2000c1e1100 */
[----:B0-----:R-:W-:-:S04]  /*6460*/  IADD3 R42, P2, PT, R24, R61, RZ ;  /* 0x0000003d182a7210 */ /* 0x001fc80007f5e0ff */
[----:B------:R-:W-:Y:S02]  /*6470*/  LEA.HI.X.SX32 R43, R24, R60, 0x1, P2 ;  /* 0x0000003c182b7211 */ /* 0x000fe400010f0eff */
[----:B------:R-:W-:Y:S02]  /*6480*/  ISETP.GE.AND P2, PT, R47, UR19, PT ;  /* 0x000000132f007c0c */ /* 0x000fe4000bf46270 */
[----:B------:R-:W0:Y:S01]  /*6490*/  S2R R47, SR_TID.X ;  /* 0x00000000002f7919 */ /* 0x000e220000002100 */
[----:B------:R0:W2:Y:S02]  /*64a0*/  @!P5 LDG.E.U8 R49, desc[UR6][R42.64] ;  /* 0x000000062a31d981 */ /* 0x0000a4000c1e1100 */
[--C-:B0-----:R-:W-:Y:S02]  /*64b0*/  SHF.R.U32.HI R24, RZ, 0x6, R47.reuse ;  /* 0x00000006ff187819 */ /* 0x101fe4000001162f */
[----:B------:R-:W-:Y:S02]  /*64c0*/  SHF.R.U32.HI R47, RZ, 0x6, R47 ;  /* 0x00000006ff2f7819 */ /* 0x000fe4000001162f */
[----:B------:R-:W-:-:S02]  /*64d0*/  SGXT.U32 R24, R24, 0x3 ;  /* 0x000000031818781a */ /* 0x000fc40000000000 */
[----:B------:R-:W-:-:S04]  /*64e0*/  SGXT.U32 R47, R47, 0x3 ;  /* 0x000000032f2f781a */ /* 0x000fc80000000000 */
[----:B-1----:R-:W-:Y:S02]  /*64f0*/  LOP3.LUT R45, R47, 0x50, RZ, 0xfc, !PT ;  /* 0x000000502f2d7812 */ /* 0x002fe400078efcff */
[----:B------:R-:W-:-:S05]  /*6500*/  LOP3.LUT R47, R24, 0x60, RZ, 0xfc, !PT ;  /* 0x00000060182f7812 */ /* 0x000fca00078efcff */
[----:B------:R-:W-:Y:S01]  /*6510*/  IMAD R47, R47, UR76, RZ ;  /* 0x0000004c2f2f7c24 */ /* 0x000fe2000f8e02ff */
[----:B------:R-:W0:Y:S01]  /*6520*/  LDCU UR76, c[0x0][0x3a8] ;  /* 0x00007500ff4c77ac */ /* 0x000e220008000800 */
[C---:B------:R-:W-:Y:S01]  /*6530*/  LOP3.LUT R43, R24.reuse, 0x50, RZ, 0xfc, !PT ;  /* 0x00000050182b7812 */ /* 0x040fe200078efcff */
[----:B------:R-:W-:Y:S01]  /*6540*/  IMAD R45, R45, UR75, RZ ;  /* 0x0000004b2d2d7c24 */ /* 0x000fe2000f8e02ff */
[----:B------:R-:W1:Y:S04]  /*6550*/  LDCU UR75, c[0x0][0x3a8] ;  /* 0x00007500ff4b77ac */ /* 0x000e680008000800 */
[----:B------:R-:W-:Y:S01]  /*6560*/  IADD3 R42, P4, PT, R45, R61, RZ ;  /* 0x0000003d2d2a7210 */ /* 0x000fe20007f9e0ff */
[----:B0-----:R-:W-:Y:S01]  /*6570*/  IMAD R43, R43, UR76, RZ ;  /* 0x0000004c2b2b7c24 */ /* 0x001fe2000f8e02ff */
[----:B------:R-:W-:Y:S01]  /*6580*/  LOP3.LUT R24, R24, 0x70, RZ, 0xfc, !PT ;  /* 0x0000007018187812 */ /* 0x000fe200078efcff */
[----:B------:R-:W0:Y:S03]  /*6590*/  LDCU UR76, c[0x0][0x3a8] ;  /* 0x00007500ff4c77ac */ /* 0x000e260008000800 */
[----:B------:R-:W-:-:S05]  /*65a0*/  LEA.HI.X.SX32 R43, R43, R60, 0x1, P4 ;  /* 0x0000003c2b2b7211 */ /* 0x000fca00020f0eff */
[----:B------:R0:W2:Y:S04]  /*65b0*/  @!P3 LDG.E.U8 R50, desc[UR6][R42.64] ;  /* 0x000000062a32b981 */ /* 0x0000a8000c1e1100 */
[----:B------:R-:W2:Y:S01]  /*65c0*/  LDL R43, [R1+0x32c] ;  /* 0x00032c00012b7983 */ /* 0x000ea20000100800 */
[----:B------:R-:W-:Y:S01]  /*65d0*/  LEA.HI R45, R15, 0x78, RZ, 0x1a ;  /* 0x000000780f2d7811 */ /* 0x000fe200078fd0ff */
[----:B-1----:R-:W-:Y:S01]  /*65e0*/  IMAD R24, R24, UR75, RZ ;  /* 0x0000004b18187c24 */ /* 0x002fe2000f8e02ff */
[----:B------:R-:W-:Y:S01]  /*65f0*/  LOP3.LUT R46, R46, 0x70, RZ, 0xfc, !PT ;  /* 0x000000702e2e7812 */ /* 0x000fe200078efcff */
[----:B------:R-:W1:Y:S01]  /*6600*/  LDCU UR75, c[0x0][0x3a8] ;  /* 0x00007500ff4b77ac */ /* 0x000e620008000800 */
[----:B------:R-:W-:Y:S02]  /*6610*/  IADD3 R44, P6, PT, R47, R61, RZ ;  /* 0x0000003d2f2c7210 */ /* 0x000fe40007fde0ff */
[----:B------:R-:W-:-:S02]  /*6620*/  ISETP.GE.AND P4, PT, R45, UR19, PT ;  /* 0x000000132d007c0c */ /* 0x000fc4000bf86270 */
[----:B------:R-:W-:Y:S02]  /*6630*/  ISETP.GE.AND P5, PT, R46, UR19, PT ;  /* 0x000000132e007c0c */ /* 0x000fe4000bfa6270 */
[----:B------:R-:W-:Y:S02]  /*6640*/  LEA.HI.X.SX32 R45, R47, R60, 0x1, P6 ;  /* 0x0000003c2f2d7211 */ /* 0x000fe400030f0eff */
[----:B------:R-:W-:-:S04]  /*6650*/  IADD3 R46, P6, PT, R24, R61, RZ ;  /* 0x0000003d182e7210 */ /* 0x000fc80007fde0ff */
[----:B------:R-:W-:Y:S02]  /*6660*/  LEA.HI.X.SX32 R47, R24, R60, 0x1, P6 ;  /* 0x0000003c182f7211 */ /* 0x000fe400030f0eff */
[----:B------:R-:W0:Y:S01]  /*6670*/  S2R R24, SR_TID.X ;  /* 0x0000000000187919 */ /* 0x000e220000002100 */
[----:B------:R-:W-:-:S06]  /*6680*/  PRMT R51, RZ, 0x7610, R51 ;  /* 0x00007610ff337816 */ /* 0x000fcc0000000033 */
[----:B------:R0:W3:Y:S02]  /*6690*/  @!P2 LDG.E.U8 R51, desc[UR6][R44.64] ;  /* 0x000000062c33a981 */ /* 0x0000e4000c1e1100 */
[----:B0-----:R-:W-:-:S05]  /*66a0*/  LEA.HI R42, R24, 0x68, RZ, 0x1a ;  /* 0x00000068182a7811 */ /* 0x001fca00078fd0ff */
[----:B------:R-:W-:Y:S01]  /*66b0*/  IMAD R45, R42, UR76, RZ ;  /* 0x0000004c2a2d7c24 */ /* 0x000fe2000f8e02ff */
[----:B------:R-:W-:Y:S01]  /*66c0*/  LEA.HI R24, R24, 0x78, RZ, 0x1a ;  /* 0x0000007818187811 */ /* 0x000fe200078fd0ff */
[----:B------:R-:W0:Y:S03]  /*66d0*/  LDCU UR76, c[0x0][0x3a8] ;  /* 0x00007500ff4c77ac */ /* 0x000e260008000800 */
[----:B------:R-:W-:Y:S02]  /*66e0*/  IADD3 R44, P3, PT, R45, R61, RZ ;  /* 0x0000003d2d2c7210 */ /* 0x000fe40007f7e0ff */
[----:B------:R-:W0:Y:S01]  /*66f0*/  S2R R45, SR_TID.X ;  /* 0x00000000002d7919 */ /* 0x000e220000002100 */
[----:B-1----:R-:W-:Y:S01]  /*6700*/  IMAD R24, R24, UR75, RZ ;  /* 0x0000004b18187c24 */ /* 0x002fe2000f8e02ff */
[----:B------:R-:W1:Y:S01]  /*6710*/  LDCU UR75, c[0x0][0x3a8] ;  /* 0x00007500ff4b77ac */ /* 0x000e620008000800 */
[----:B------:R-:W-:-:S06]  /*6720*/  PRMT R52, RZ, 0x7610, R52 ;  /* 0x00007610ff347816 */ /* 0x000fcc0000000034 */
[----:B------:R4:W3:Y:S01]  /*6730*/  @!P5 LDG.E.U8 R52, desc[UR6][R46.64] ;  /* 0x000000062e34d981 */ /* 0x0008e2000c1e1100 */
[----:B------:R-:W-:Y:S02]  /*6740*/  PRMT R55, RZ, 0x7610, R55 ;  /* 0x00007610ff377816 */ /* 0x000fe40000000037 */
[----:B------:R-:W-:Y:S02]  /*6750*/  PRMT R54, RZ, 0x7610, R54 ;  /* 0x00007610ff367816 */ /* 0x000fe40000000036 */
[----:B------:R-:W-:Y:S02]  /*6760*/  PRMT R53, RZ, 0x7610, R53 ;  /* 0x00007610ff357816 */ /* 0x000fe40000000035 */
[----:B----4-:R-:W-:-:S04]  /*6770*/  IADD3 R46, P2, PT, R24, R61, RZ ;  /* 0x0000003d182e7210 */ /* 0x010fc80007f5e0ff */
[----:B------:R-:W-:-:S05]  /*6780*/  LEA.HI.X.SX32 R47, R24, R60, 0x1, P2 ;  /* 0x0000003c182f7211 */ /* 0x000fca00010f0eff */
[----:B------:R-:W4:Y:S01]  /*6790*/  @!P4 LDG.E.U8 R53, desc[UR6][R46.64] ;  /* 0x000000062e35c981 */ /* 0x000f22000c1e1100 */
[----:B------:R-:W-:-:S03]  /*67a0*/  LOP3.LUT R24, R15, 0x180, RZ, 0xc0, !PT ;  /* 0x000001800f187812 */ /* 0x000fc600078ec0ff */
[----:B------:R0:W-:Y:S01]  /*67b0*/  STL [R1+0x340], R61 ;  /* 0x0003403d01007387 */ /* 0x0001e20000100800 */
[----:B--2---:R-:W-:Y:S02]  /*67c0*/  IADD3 R42, P5, PT, R43, R61, RZ ;  /* 0x0000003d2b2a7210 */ /* 0x004fe40007fbe0ff */
[C---:B0-----:R-:W-:Y:S01]  /*67d0*/  LEA.HI R43, R45.reuse, 0x58, RZ, 0x1a ;  /* 0x000000582d2b7811 */ /* 0x041fe200078fd0ff */
[----:B------:R-:W2:Y:S01]  /*67e0*/  LDL R61, [R1+0x288] ;  /* 0x00028800013d7983 */ /* 0x000ea20000100800 */
[----:B------:R-:W-:-:S03]  /*67f0*/  LEA.HI R45, R45, 0x68, RZ, 0x1a ;  /* 0x000000682d2d7811 */ /* 0x000fc600078fd0ff */
[----:B------:R-:W-:Y:S02]  /*6800*/  IMAD R43, R43, UR76, RZ ;  /* 0x0000004c2b2b7c24 */ /* 0x000fe4000f8e02ff */
[----:B-1----:R-:W-:Y:S01]  /*6810*/  IMAD R45, R45, UR75, RZ ;  /* 0x0000004b2d2d7c24 */ /* 0x002fe2000f8e02ff */
[----:B------:R-:W0:Y:S02]  /*6820*/  S2UR UR76, SR_CgaCtaId ;  /* 0x00000000004c79c3 */ /* 0x000e240000008800 */
[-C--:B------:R-:W-:Y:S02]  /*6830*/  LEA.HI.X.SX32 R43, R43, R60.reuse, 0x1, P5 ;  /* 0x0000003c2b2b7211 */ /* 0x080fe400028f0eff */
[----:B------:R-:W-:-:S03]  /*6840*/  LEA.HI.X.SX32 R45, R45, R60, 0x1, P3 ;  /* 0x0000003c2d2d7211 */ /* 0x000fc600018f0eff */
[----:B------:R1:W2:Y:S04]  /*6850*/  @!P1 LDG.E.U8 R55, desc[UR6][R42.64] ;  /* 0x000000062a379981 */ /* 0x0002a8000c1e1100 */
[----:B------:R-:W2:Y:S01]  /*6860*/  @!P0 LDG.E.U8 R54, desc[UR6][R44.64] ;  /* 0x000000062c368981 */ /* 0x000ea2000c1e1100 */
[----:B------:R-:W-:Y:S01]  /*6870*/  UMOV UR75, 0x400 ;  /* 0x00000400004b7882 */ /* 0x000fe20000000000 */
[----:B-1----:R-:W-:Y:S01]  /*6880*/  SHF.R.U32.HI R42, RZ, 0x4, R24 ;  /* 0x00000004ff2a7819 */ /* 0x002fe20000011618 */
[----:B0-----:R-:W-:-:S03]  /*6890*/  ULEA UR75, UR76, UR75, 0x18 ;  /* 0x0000004b4c4b7291 */ /* 0x001fc6000f8ec0ff */
[----:B------:R-:W-:Y:S01]  /*68a0*/  LOP3.LUT R42, R42, 0x1ff, R15, 0x78, !PT ;  /* 0x000001ff2a2a7812 */ /* 0x000fe200078e780f */
[----:B------:R-:W-:Y:S06]  /*68b0*/  BAR.SYNC.DEFER_BLOCKING 0x0 ;  /* 0x0000000000007b1d */ /* 0x000fec0000010000 */
[----:B------:R-:W-:Y:S04]  /*68c0*/  STL [R1+0x344], R60 ;  /* 0x0003443c01007387 */ /* 0x000fe80000100800 */
[----:B------:R-:W2:Y:S01]  /*68d0*/  LDL R47, [R1+0x290] ;  /* 0x00029000012f7983 */ /* 0x000ea20000100800 */
[----:B------:R-:W-:-:S03]  /*68e0*/  LOP3.LUT R43, R15, 0x7f, RZ, 0xc0, !PT ;  /* 0x0000007f0f2b7812 */ /* 0x000fc600078ec0ff */
[----:B------:R0:W-:Y:S04]  /*68f0*/  STS.U8 [R42+UR75], R7 ;  /* 0x000000072a007988 */ /* 0x0001e8000800004b */
[----:B------:R-:W-:Y:S04]  /*6900*/  STS.U8 [R42+UR75+0x400], R40 ;  /* 0x000400282a007988 */ /* 0x000fe8000800004b */
[----:B------:R-:W-:Y:S04]  /*6910*/  STS.U8 [R42+UR75+0x800], R41 ;  /* 0x000800292a007988 */ /* 0x000fe8000800004b */
[----:B0-----:R-:W2:Y:S01]  /*6920*/  LDL R7, [R1+0x294] ;  /* 0x0002940001077983 */ /* 0x001ea20000100800 */
[----:B------:R-:W-:-:S02]  /*6930*/  ISETP.GE.AND P0, PT, R43, UR19, PT ;  /* 0x000000132b007c0c */ /* 0x000fc4000bf06270 */
[----:B------:R-:W-:Y:S01]  /*6940*/  LOP3.LUT R43, R42, 0x20, RZ, 0x3c, !PT ;  /* 0x000000202a2b7812 */ /* 0x000fe200078e3cff */
[----:B------:R-:W-:Y:S04]  /*6950*/  STS.U8 [R42+UR75+0xc00], R48 ;  /* 0x000c00302a007988 */ /* 0x000fe8000800004b */
[----:B------:R-:W-:Y:S04]  /*6960*/  STS.U8 [R42+UR75+0x1000], R49 ;  /* 0x001000312a007988 */ /* 0x000fe8000800004b */
[----:B------:R-:W-:Y:S04]  /*6970*/  STS.U8 [R42+UR75+0x1400], R50 ;  /* 0x001400322a007988 */ /* 0x000fe8000800004b */
[----:B---3--:R-:W-:Y:S04]  /*6980*/  STS.U8 [R42+UR75+0x1800], R51 ;  /* 0x001800332a007988 */ /* 0x008fe8000800004b */
[----:B------:R-:W-:Y:S04]  /*6990*/  STS.U8 [R42+UR75+0x1c00], R52 ;  /* 0x001c00342a007988 */ /* 0x000fe8000800004b */
[----:B------:R0:W-:Y:S04]  /*69a0*/  STS.U8 [R43+UR75+0x200], R2 ;  /* 0x000200022b007988 */ /* 0x0001e8000800004b */
[----:B------:R1:W-:Y:S04]  /*69b0*/  STS.U8 [R43+UR75+0x600], R4 ;  /* 0x000600042b007988 */ /* 0x0003e8000800004b */
[----:B------:R3:W-:Y:S04]  /*69c0*/  STS.U8 [R43+UR75+0xa00], R5 ;  /* 0x000a00052b007988 */ /* 0x0007e8000800004b */
[----:B------:R1:W-:Y:S04]  /*69d0*/  STS.U8 [R43+UR75+0xe00], R6 ;  /* 0x000e00062b007988 */ /* 0x0003e8000800004b */
[----:B------:R-:W-:Y:S04]  /*69e0*/  STS.U8 [R43+UR75+0x1200], R3 ;  /* 0x001200032b007988 */ /* 0x000fe8000800004b */
[----:B----4-:R-:W-:Y:S01]  /*69f0*/  STS.U8 [R43+UR75+0x1e00], R53 ;  /* 0x001e00352b007988 */ /* 0x010fe2000800004b */
[----:B0----5:R-:W-:-:S03]  /*6a00*/  SHF.R.S32.HI R2, RZ, 0x1f, R0 ;  /* 0x0000001fff027819 */ /* 0x021fc60000011400 */
[----:B------:R-:W4:Y:S01]  /*6a10*/  LDL R60, [R1+0x28c] ;  /* 0x00028c00013c7983 */ /* 0x000f220000100800 */
[----:B------:R-:W-:-:S03]  /*6a20*/  PRMT R40, RZ, 0x7610, R40 ;  /* 0x00007610ff287816 */ /* 0x000fc60000000028 */
[----:B--2---:R-:W-:Y:S04]  /*6a30*/  STS.U8 [R43+UR75+0x1600], R55 ;  /* 0x001600372b007988 */ /* 0x004fe8000800004b */
[----:B------:R0:W-:Y:S01]  /*6a40*/  STS.U8 [R43+UR75+0x1a00], R54 ;  /* 0x001a00362b007988 */ /* 0x0001e2000800004b */
[----:B-1----:R-:W-:-:S05]  /*6a50*/  IADD3 R4, P1, PT, R0, R7, RZ ;  /* 0x0000000700047210 */ /* 0x002fca0007f3e0ff */
[----:B---3--:R-:W-:Y:S01]  /*6a60*/  IMAD.X R5, R2, 0x1, R47, P1 ;  /* 0x0000000102057824 */ /* 0x008fe200008e062f */
[----:B------:R-:W-:Y:S06]  /*6a70*/  BAR.SYNC.DEFER_BLOCKING 0x0 ;  /* 0x0000000000007b1d */ /* 0x000fec0000010000 */
[----:B------:R1:W2:Y:S01]  /*6a80*/  @!P0 LDG.E.U8 R40, desc[UR6][R4.64] ;  /* 0x0000000604288981 */ /* 0x0002a2000c1e1100 */
[----:B------:R-:W-:Y:S02]  /*6a90*/  PRMT R46, RZ, 0x7610, R46 ;  /* 0x00007610ff2e7816 */ /* 0x000fe4000000002e */
[----:B------:R-:W-:-:S02]  /*6aa0*/  PRMT R45, RZ, 0x7610, R45 ;  /* 0x00007610ff2d7816 */ /* 0x000fc4000000002d */
[C---:B-1----:R-:W-:Y:S02]  /*6ab0*/  IADD3 R4, P2, PT, R0.reuse, UR44, RZ ;  /* 0x0000002c00047c10 */ /* 0x042fe4000ff5e0ff */
[----:B----4-:R-:W-:-:S05]  /*6ac0*/  IADD3 R6, P3, PT, R0, R60, RZ ;  /* 0x0000003c00067210 */ /* 0x010fca0007f7e0ff */
[C---:B------:R-:W-:Y:S01]  /*6ad0*/  IMAD.X R7, R2.reuse, 0x1, R61, P3 ;  /* 0x0000000102077824 */ /* 0x040fe200018e063d */
[----:B------:R-:W-:Y:S02]  /*6ae0*/  IADD3.X R5, PT, PT, R2, UR10, RZ, P2, !PT ;  /* 0x0000000a02057c10 */ /* 0x000fe400097fe4ff */
[----:B------:R-:W-:Y:S02]  /*6af0*/  PRMT R44, RZ, 0x7610, R44 ;  /* 0x00007610ff2c7816 */ /* 0x000fe4000000002c */
[----:B------:R1:W3:Y:S01]  /*6b00*/  @!P0 LDG.E.U8 R46, desc[UR6][R6.64] ;  /* 0x00000006062e8981 */ /* 0x0002e2000c1e1100 */
[----:B------:R-:W-:-:S03]  /*6b10*/  PRMT R42, RZ, 0x7610, R42 ;  /* 0x00007610ff2a7816 */ /* 0x000fc6000000002a */
[----:B------:R4:W3:Y:S01]  /*6b20*/  @!P0 LDG.E.U8 R45, desc[UR6][R4.64] ;  /* 0x00000006042d8981 */ /* 0x0008e2000c1e1100 */
[----:B-1----:R-:W-:-:S04]  /*6b30*/  IADD3 R6, P2, PT, R0, UR41, RZ ;  /* 0x0000002900067c10 */ /* 0x002fc8000ff5e0ff */
[----:B------:R-:W-:Y:S02]  /*6b40*/  IADD3.X R7, PT, PT, R2, UR48, RZ, P2, !PT ;  /* 0x0000003002077c10 */ /* 0x000fe400097fe4ff */
[----:B----4-:R-:W-:Y:S02]  /*6b50*/  IADD3 R4, P3, PT, R0, UR42, RZ ;  /* 0x0000002a00047c10 */ /* 0x010fe4000ff7e0ff */
[----:B0-----:R-:W-:Y:S01]  /*6b60*/  PRMT R43, RZ, 0x7610, R43 ;  /* 0x00007610ff2b7816 */ /* 0x001fe2000000002b */
[----:B------:R0:W4:Y:S01]  /*6b70*/  @!P0 LDG.E.U8 R42, desc[UR6][R6.64] ;  /* 0x00000006062a8981 */ /* 0x000122000c1e1100 */
[----:B------:R-:W-:Y:S02]  /*6b80*/  IADD3.X R5, PT, PT, R2, UR47, RZ, P3, !PT ;  /* 0x0000002f02057c10 */ /* 0x000fe40009ffe4ff */
[----:B------:R-:W-:Y:S02]  /*6b90*/  PRMT R39, RZ, 0x7610, R39 ;  /* 0x00007610ff277816 */ /* 0x000fe40000000027 */
[----:B------:R-:W-:Y:S01]  /*6ba0*/  PRMT R38, RZ, 0x7610, R38 ;  /* 0x00007610ff267816 */ /* 0x000fe20000000026 */
[----:B------:R1:W3:Y:S01]  /*6bb0*/  @!P0 LDG.E.U8 R43, desc[UR6][R4.64] ;  /* 0x00000006042b8981 */ /* 0x0002e2000c1e1100 */
[----:B0-----:R-:W-:-:S04]  /*6bc0*/  IADD3 R6, P2, PT, R0, UR38, RZ ;  /* 0x0000002600067c10 */ /* 0x001fc8000ff5e0ff */
[----:B------:R-:W-:Y:S02]  /*6bd0*/  IADD3.X R7, PT, PT, R2, UR51, RZ, P2, !PT ;  /* 0x0000003302077c10 */ /* 0x000fe400097fe4ff */
[----:B-1----:R-:W-:Y:S02]  /*6be0*/  IADD3 R4, P3, PT, R0, UR39, RZ ;  /* 0x0000002700047c10 */ /* 0x002fe4000ff7e0ff */
[----:B------:R-:W-:Y:S01]  /*6bf0*/  PRMT R28, RZ, 0x7610, R28 ;  /* 0x00007610ff1c7816 */ /* 0x000fe2000000001c */
[----:B------:R0:W3:Y:S01]  /*6c00*/  @!P0 LDG.E.U8 R38, desc[UR6][R6.64] ;  /* 0x0000000606268981 */ /* 0x0000e2000c1e1100 */
[----:B------:R-:W-:Y:S02]  /*6c10*/  IADD3.X R5, PT, PT, R2, UR50, RZ, P3, !PT ;  /* 0x0000003202057c10 */ /* 0x000fe40009ffe4ff */
[----:B------:R-:W-:Y:S02]  /*6c20*/  PRMT R29, RZ, 0x7610, R29 ;  /* 0x00007610ff1d7816 */ /* 0x000fe4000000001d */
[----:B------:R-:W-:Y:S01]  /*6c30*/  PRMT R30, RZ, 0x7610, R30 ;  /* 0x00007610ff1e7816 */ /* 0x000fe2000000001e */
[----:B------:R-:W3:Y:S01]  /*6c40*/  @!P0 LDG.E.U8 R28, desc[UR6][R4.64] ;  /* 0x00000006041c8981 */ /* 0x000ee2000c1e1100 */
[----:B0-----:R-:W-:-:S04]  /*6c50*/  IADD3 R6, P2, PT, R0, UR35, RZ ;  /* 0x0000002300067c10 */ /* 0x001fc8000ff5e0ff */
[----:B------:R-:W-:Y:S02]  /*6c60*/  IADD3.X R7, PT, PT, R2, UR54, RZ, P2, !PT ;  /* 0x0000003602077c10 */ /* 0x000fe400097fe4ff */
[----:B------:R-:W-:-:S03]  /*6c70*/  PRMT R36, RZ, 0x7610, R36 ;  /* 0x00007610ff247816 */ /* 0x000fc60000000024 */
[----:B------:R0:W3:Y:S01]  /*6c80*/  @!P0 LDG.E.U8 R30, desc[UR6][R6.64] ;  /* 0x00000006061e8981 */ /* 0x0000e2000c1e1100 */
[----:B------:R-:W-:Y:S02]  /*6c90*/  PRMT R37, RZ, 0x7610, R37 ;  /* 0x00007610ff257816 */ /* 0x000fe40000000025 */
[----:B------:R-:W-:Y:S02]  /*6ca0*/  PRMT R35, RZ, 0x7610, R35 ;  /* 0x00007610ff237816 */ /* 0x000fe40000000023 */
        /* <DEDUP_REMOVED lines=9> */
[----:B------:R0:W4:Y:S01]  /*6d40*/  @!P0 LDG.E.U8 R9, desc[UR6][R6.64] ;  /* 0x0000000606098981 */ /* 0x000122000c1e1100 */
        /* <DEDUP_REMOVED lines=9> */
[----:B------:R-:W-:-:S05]  /*6de0*/  IADD3.X R7, PT, PT, R2, UR66, RZ, P2, !PT ;  /* 0x0000004202077c10 */ /* 0x000fca00097fe4ff */
[----:B------:R-:W4:Y:S04]  /*6df0*/  @!P0 LDG.E.U8 R20, desc[UR6][R6.64] ;  /* 0x0000000606148981 */ /* 0x000f28000c1e1100 */
[----:B--2---:R0:W-:Y:S02]  /*6e00*/  STL [R1+0x70], R40 ;  /* 0x0000702801007387 */ /* 0x0041e40000100800 */
[----:B0-----:R-:W-:-:S04]  /*6e10*/  IADD3 R40, P1, PT, R0, UR43, RZ ;  /* 0x0000002b00287c10 */ /* 0x001fc8000ff3e0ff */
[----:B------:R-:W-:-:S05]  /*6e20*/  IADD3.X R41, PT, PT, R2, UR11, RZ, P1, !PT ;  /* 0x0000000b02297c10 */ /* 0x000fca0008ffe4ff */
[----:B------:R0:W2:Y:S02]  /*6e30*/  @!P0 LDG.E.U8 R44, desc[UR6][R40.64] ;  /* 0x00000006282c8981 */ /* 0x0000a4000c1e1100 */
[----:B0-----:R-:W-:-:S04]  /*6e40*/  IADD3 R40, P1, PT, R0, UR40, RZ ;  /* 0x0000002800287c10 */ /* 0x001fc8000ff3e0ff */
[----:B------:R-:W-:-:S05]  /*6e50*/  IADD3.X R41, PT, PT, R2, UR49, RZ, P1, !PT ;  /* 0x0000003102297c10 */ /* 0x000fca0008ffe4ff */
[----:B------:R0:W2:Y:S02]  /*6e60*/  @!P0 LDG.E.U8 R39, desc[UR6][R40.64] ;  /* 0x0000000628278981 */ /* 0x0000a4000c1e1100 */
[----:B0-----:R-:W-:-:S04]  /*6e70*/  IADD3 R40, P1, PT, R0, UR37, RZ ;  /* 0x0000002500287c10 */ /* 0x001fc8000ff3e0ff */
[----:B------:R-:W-:Y:S02]  /*6e80*/  IADD3.X R41, PT, PT, R2, UR52, RZ, P1, !PT ;  /* 0x0000003402297c10 */ /* 0x000fe40008ffe4ff */
[----:B------:R-:W-:-:S03]  /*6e90*/  IADD3 R4, P1, PT, R0, UR34, RZ ;  /* 0x0000002200047c10 */ /* 0x000fc6000ff3e0ff */
[----:B------:R0:W2:Y:S01]  /*6ea0*/  @!P0 LDG.E.U8 R29, desc[UR6][R40.64] ;  /* 0x00000006281d8981 */ /* 0x0000a2000c1e1100 */
[----:B------:R-:W-:-:S05]  /*6eb0*/  IADD3.X R5, PT, PT, R2, UR55, RZ, P1, !PT ;  /* 0x0000003702057c10 */ /* 0x000fca0008ffe4ff */
[----:B------:R1:W4:Y:S01]  /*6ec0*/  @!P0 LDG.E.U8 R36, desc[UR6][R4.64] ;  /* 0x0000000604248981 */ /* 0x000322000c1e1100 */
[----:B0-----:R-:W-:-:S04]  /*6ed0*/  IADD3 R40, P3, PT, R0, UR36, RZ ;  /* 0x0000002400287c10 */ /* 0x001fc8000ff7e0ff */
[----:B------:R-:W-:Y:S02]  /*6ee0*/  IADD3.X R41, PT, PT, R2, UR53, RZ, P3, !PT ;  /* 0x0000003502297c10 */ /* 0x000fe40009ffe4ff */
[----:B-1----:R-:W-:-:S03]  /*6ef0*/  IADD3 R4, P3, PT, R0, UR33, RZ ;  /* 0x0000002100047c10 */ /* 0x002fc6000ff7e0ff */
[----:B------:R0:W4:Y:S01]  /*6f00*/  @!P0 LDG.E.U8 R37, desc[UR6][R40.64] ;  /* 0x0000000628258981 */ /* 0x000122000c1e1100 */
        /* <DEDUP_REMOVED lines=15> */
[----:B------:R-:W-:-:S05]  /*7000*/  IADD3.X R41, PT, PT, R2, UR64, RZ, P1, !PT ;  /* 0x0000004002297c10 */ /* 0x000fca0008ffe4ff */
[----:B------:R0:W4:Y:S01]  /*7010*/  @!P0 LDG.E.U8 R11, desc[UR6][R40.64] ;  /* 0x00000006280b8981 */ /* 0x000122000c1e1100 */
[----:B-1----:R-:W-:Y:S02]  /*7020*/  IADD3 R4, P3, PT, R0, UR24, RZ ;  /* 0x0000001800047c10 */ /* 0x002fe4000ff7e0ff */
[----:B------:R-:W-:Y:S02]  /*7030*/  PRMT R27, RZ, 0x7610, R27 ;  /* 0x00007610ff1b7816 */ /* 0x000fe4000000001b */
[----:B------:R-:W-:Y:S01]  /*7040*/  IADD3.X R5, PT, PT, R2, UR65, RZ, P3, !PT ;  /* 0x0000004102057c10 */ /* 0x000fe20009ffe4ff */
[----:B---3--:R-:W-:Y:S01]  /*7050*/  STL [R1+0x400], R28 ;  /* 0x0004001c01007387 */ /* 0x008fe20000100800 */
[----:B------:R-:W-:Y:S02]  /*7060*/  PRMT R26, RZ, 0x7610, R26 ;  /* 0x00007610ff1a7816 */ /* 0x000fe4000000001a */
[----:B0-----:R-:W-:Y:S01]  /*7070*/  IADD3 R40, P1, PT, R0, UR22, RZ ;  /* 0x0000001600287c10 */ /* 0x001fe2000ff3e0ff */
[----:B------:R0:W3:Y:S01]  /*7080*/  @!P0 LDG.E.U8 R27, desc[UR6][R4.64] ;  /* 0x00000006041b8981 */ /* 0x0000e2000c1e1100 */
[----:B------:R-:W-:-:S02]  /*7090*/  PRMT R21, RZ, 0x7610, R21 ;  /* 0x00007610ff157816 */ /* 0x000fc40000000015 */
[----:B------:R-:W-:Y:S02]  /*70a0*/  IADD3.X R41, PT, PT, R2, UR67, RZ, P1, !PT ;  /* 0x0000004302297c10 */ /* 0x000fe40008ffe4ff */
[----:B------:R-:W-:-:S03]  /*70b0*/  IADD3 R6, P2, PT, R0, UR20, RZ ;  /* 0x0000001400067c10 */ /* 0x000fc6000ff5e0ff */
[----:B------:R1:W3:Y:S01]  /*70c0*/  @!P0 LDG.E.U8 R26, desc[UR6][R40.64] ;  /* 0x00000006281a8981 */ /* 0x0002e2000c1e1100 */
[----:B0-----:R-:W-:-:S04]  /*70d0*/  IADD3 R4, P3, PT, R0, UR21, RZ ;  /* 0x0000001500047c10 */ /* 0x001fc8000ff7e0ff */
[----:B------:R-:W-:Y:S02]  /*70e0*/  IADD3.X R5, PT, PT, R2, UR68, RZ, P3, !PT ;  /* 0x0000004402057c10 */ /* 0x000fe40009ffe4ff */
[----:B------:R-:W-:Y:S02]  /*70f0*/  PRMT R25, RZ, 0x7610, R25 ;  /* 0x00007610ff197816 */ /* 0x000fe40000000019 */
[----:B-1----:R-:W-:Y:S01]  /*7100*/  IADD3 R40, P1, PT, R0, UR9, RZ ;  /* 0x0000000900287c10 */ /* 0x002fe2000ff3e0ff */
[----:B------:R0:W3:Y:S01]  /*7110*/  @!P0 LDG.E.U8 R21, desc[UR6][R4.64] ;  /* 0x0000000604158981 */ /* 0x0000e2000c1e1100 */
[C---:B------:R-:W-:Y:S02]  /*7120*/  IADD3.X R7, PT, PT, R2.reuse, UR69, RZ, P2, !PT ;  /* 0x0000004502077c10 */ /* 0x040fe400097fe4ff */
[----:B------:R-:W-:Y:S02]  /*7130*/  PRMT R22, RZ, 0x7610, R22 ;  /* 0x00007610ff167816 */ /* 0x000fe40000000016 */
[----:B------:R-:W-:Y:S01]  /*7140*/  IADD3.X R41, PT, PT, R2, UR70, RZ, P1, !PT ;  /* 0x0000004602297c10 */ /* 0x000fe20008ffe4ff */
[----:B------:R1:W3:Y:S01]  /*7150*/  @!P0 LDG.E.U8 R25, desc[UR6][R6.64] ;  /* 0x0000000606198981 */ /* 0x0002e2000c1e1100 */
[----:B0-----:R-:W-:-:S03]  /*7160*/  IADD3 R4, P3, PT, R0, UR8, RZ ;  /* 0x0000000800047c10 */ /* 0x001fc6000ff7e0ff */
[----:B------:R0:W3:Y:S01]  /*7170*/  @!P0 LDG.E.U8 R22, desc[UR6][R40.64] ;  /* 0x0000000628168981 */ /* 0x0000e2000c1e1100 */
[----:B------:R-:W-:Y:S02]  /*7180*/  PRMT R23, RZ, 0x7610, R23 ;  /* 0x00007610ff177816 */ /* 0x000fe40000000017 */
[----:B-1----:R-:W-:Y:S02]  /*7190*/  IADD3 R6, P2, PT, R0, UR13, RZ ;  /* 0x0000000d00067c10 */ /* 0x002fe4000ff5e0ff */
[----:B------:R-:W-:Y:S02]  /*71a0*/  IADD3.X R5, PT, PT, R2, UR71, RZ, P3, !PT ;  /* 0x0000004702057c10 */ /* 0x000fe40009ffe4ff */
[----:B0-----:R-:W-:Y:S02]  /*71b0*/  IADD3 R40, P1, PT, R0, UR14, RZ ;  /* 0x0000000e00287c10 */ /* 0x001fe4000ff3e0ff */
[C---:B------:R-:W-:Y:S02]  /*71c0*/  IADD3.X R7, PT, PT, R2.reuse, UR72, RZ, P2, !PT ;  /* 0x0000004802077c10 */ /* 0x040fe400097fe4ff */
[----:B------:R-:W-:-:S03]  /*71d0*/  IADD3.X R41, PT, PT, R2, UR73, RZ, P1, !PT ;  /* 0x0000004902297c10 */ /* 0x000fc60008ffe4ff */
[----:B------:R0:W3:Y:S01]  /*71e0*/  @!P0 LDG.E.U8 R23, desc[UR6][R6.64] ;  /* 0x0000000606178981 */ /* 0x0000e2000c1e1100 */
[----:B------:R-:W-:Y:S02]  /*71f0*/  PRMT R16, RZ, 0x7610, R16 ;  /* 0x00007610ff107816 */ /* 0x000fe40000000010 */
[----:B------:R-:W-:Y:S02]  /*7200*/  PRMT R17, RZ, 0x7610, R17 ;  /* 0x00007610ff117816 */ /* 0x000fe40000000011 */
[----:B0-----:R-:W-:-:S04]  /*7210*/  IADD3 R6, P2, PT, R0, UR16, RZ ;  /* 0x0000001000067c10 */ /* 0x001fc8000ff5e0ff */
[----:B------:R-:W-:Y:S01]  /*7220*/  IADD3.X R7, PT, PT, R2, UR46, RZ, P2, !PT ;  /* 0x0000002e02077c10 */ /* 0x000fe200097fe4ff */
[----:B--2---:R-:W-:Y:S04]  /*7230*/  STL [R1+0x404], R29 ;  /* 0x0004041d01007387 */ /* 0x004fe80000100800 */
[----:B------:R-:W-:Y:S04]  /*7240*/  STL [R1+0x7c], R46 ;  /* 0x00007c2e01007387 */ /* 0x000fe80000100800 */
[----:B------:R-:W-:Y:S04]  /*7250*/  STL [R1+0x6c], R45 ;  /* 0x00006c2d01007387 */ /* 0x000fe80000100800 */
[----:B------:R-:W-:Y:S04]  /*7260*/  STL [R1+0x78], R44 ;  /* 0x0000782c01007387 */ /* 0x000fe80000100800 */
[----:B------:R-:W-:Y:S04]  /*7270*/  STL [R1+0x408], R30 ;  /* 0x0004081e01007387 */ /* 0x000fe80000100800 */
[----:B------:R-:W-:Y:S04]  /*7280*/  STL [R1+0x68], R43 ;  /* 0x0000682b01007387 */ /* 0x000fe80000100800 */
[----:B----4-:R-:W-:Y:S04]  /*7290*/  STL [R1+0x74], R42 ;  /* 0x0000742a01007387 */ /* 0x010fe80000100800 */
        /* <DEDUP_REMOVED lines=8> */
[----:B------:R0:W-:Y:S04]  /*7320*/  STL [R1+0x41c], R11 ;  /* 0x00041c0b01007387 */ /* 0x0001e80000100800 */
[----:B------:R-:W-:Y:S04]  /*7330*/  STL [R1+0x54], R35 ;  /* 0x0000542301007387 */ /* 0x000fe80000100800 */
[----:B------:R1:W-:Y:S01]  /*7340*/  STL [R1+0x420], R20 ;  /* 0x0004201401007387 */ /* 0x0003e20000100800 */
[----:B0-----:R-:W-:-:S02]  /*7350*/  PRMT R11, RZ, 0x7610, R11 ;  /* 0x00007610ff0b7816 */ /* 0x001fc4000000000b */
[----:B------:R-:W-:-:S04]  /*7360*/  PRMT R10, RZ, 0x7610, R10 ;  /* 0x00007610ff0a7816 */ /* 0x000fc8000000000a */
[----:B------:R0:W2:Y:S01]  /*7370*/  @!P0 LDG.E.U8 R11, desc[UR6][R40.64] ;  /* 0x00000006280b8981 */ /* 0x0000a2000c1e1100 */
[----:B-1----:R-:W-:-:S03]  /*7380*/  PRMT R20, RZ, 0x7610, R20 ;  /* 0x00007610ff147816 */ /* 0x002fc60000000014 */
[----:B------:R-:W4:Y:S04]  /*7390*/  @!P0 LDG.E.U8 R10, desc[UR6][R6.64] ;  /* 0x00000006060a8981 */ /* 0x000f28000c1e1100 */
[----:B------:R1:W2:Y:S01]  /*73a0*/  @!P0 LDG.E.U8 R20, desc[UR6][R4.64] ;  /* 0x0000000604148981 */ /* 0x0002a2000c1e1100 */
[C---:B0-----:R-:W-:Y:S02]  /*73b0*/  IADD3 R40, P1, PT, R0.reuse, UR17, RZ ;  /* 0x0000001100287c10 */ /* 0x041fe4000ff3e0ff */
[----:B-1----:R-:W-:Y:S02]  /*73c0*/  IADD3 R4, P3, PT, R0, UR15, RZ ;  /* 0x0000000f00047c10 */ /* 0x002fe4000ff7e0ff */
[C---:B------:R-:W-:Y:S02]  /*73d0*/  IADD3.X R41, PT, PT, R2.reuse, UR45, RZ, P1, !PT ;  /* 0x0000002d02297c10 */ /* 0x040fe40008ffe4ff */
[----:B------:R-:W-:-:S03]  /*73e0*/  IADD3.X R5, PT, PT, R2, UR74, RZ, P3, !PT ;  /* 0x0000004a02057c10 */ /* 0x000fc60009ffe4ff */
[----:B------:R-:W4:Y:S04]  /*73f0*/  @!P0 LDG.E.U8 R17, desc[UR6][R40.64] ;  /* 0x0000000628118981 */ /* 0x000f28000c1e1100 */
[----:B------:R0:W4:Y:S04]  /*7400*/  @!P0 LDG.E.U8 R16, desc[UR6][R4.64] ;  /* 0x0000000604108981 */ /* 0x000128000c1e1100 */
[----:B------:R-:W-:Y:S04]  /*7410*/  STL [R1+0x50], R34 ;  /* 0x0000502201007387 */ /* 0x000fe80000100800 */
[----:B------:R-:W-:Y:S04]  /*7420*/  STL [R1+0x4c], R33 ;  /* 0x00004c2101007387 */ /* 0x000fe80000100800 */
[----:B---3--:R1:W-:Y:S04]  /*7430*/  STL [R1+0x424], R21 ;  /* 0x0004241501007387 */ /* 0x0083e80000100800 */
[----:B------:R-:W3:Y:S01]  /*7440*/  LDL R36, [R1+0x284] ;  /* 0x0002840001247983 */ /* 0x000ee20000100800 */
[----:B0-----:R-:W-:-:S03]  /*7450*/  IADD3 R4, P3, PT, R0, UR18, RZ ;  /* 0x0000001200047c10 */ /* 0x001fc6000ff7e0ff */
[----:B-1----:R-:W3:Y:S04]  /*7460*/  LDL R21, [R1+0x1a4] ;  /* 0x0001a40001157983 */ /* 0x002ee80000100800 */
[----:B------:R0:W-:Y:S01]  /*7470*/  STL [R1+0x40], R26 ;  /* 0x0000401a01007387 */ /* 0x0001e20000100800 */
[----:B------:R-:W-:Y:S02]  /*7480*/  PRMT R9, RZ, 0x7610, R9 ;  /* 0x00007610ff097816 */ /* 0x000fe40000000009 */
[----:B------:R-:W-:-:S05]  /*7490*/  IADD3.X R5, PT, PT, R2, UR12, RZ, P3, !PT ;  /* 0x0000000c02057c10 */ /* 0x000fca0009ffe4ff */
[----:B------:R-:W3:Y:S04]  /*74a0*/  @!P0 LDG.E.U8 R9, desc[UR6][R4.64] ;  /* 0x0000000604098981 */ /* 0x000ee8000c1e1100 */
[----:B0-----:R-:W3:Y:S04]  /*74b0*/  LDL R26, [R1+0x280] ;  /* 0x00028000011a7983 */ /* 0x001ee80000100800 */
[----:B------:R0:W-:Y:S04]  /*74c0*/  STL [R1+0x48], R32 ;  /* 0x0000482001007387 */ /* 0x0001e80000100800 */
[----:B------:R-:W3:Y:S04]  /*74d0*/  LDL R35, [R1+0x27c] ;  /* 0x00027c0001237983 */ /* 0x000ee80000100800 */
[----:B------:R-:W3:Y:S04]  /*74e0*/  LDL R34, [R1+0x1a0] ;  /* 0x0001a00001227983 */ /* 0x000ee80000100800 */
[----:B------:R-:W3:Y:S04]  /*74f0*/  LDL R33, [R1+0x19c] ;  /* 0x00019c0001217983 */ /* 0x000ee80000100800 */
[----:B0-----:R-:W3:Y:S04]  /*7500*/  LDL R32, [R1+0x278] ;  /* 0x0002780001207983 */ /* 0x001ee80000100800 */
[----:B------:R0:W-:Y:S04]  /*7510*/  STL [R1+0x44], R27 ;  /* 0x0000441b01007387 */ /* 0x0001e80000100800 */
[----:B0-----:R-:W3:Y:S04]  /*7520*/  LDL R27, [R1+0x198] ;  /* 0x00019800011b7983 */ /* 0x001ee80000100800 */
[----:B------:R0:W-:Y:S04]  /*7530*/  STL [R1+0x38], R25 ;  /* 0x0000381901007387 */ /* 0x0001e80000100800 */
[----:B0-----:R-:W3:Y:S04]  /*7540*/  LDL R25, [R1+0x274] ;  /* 0x0002740001197983 */ /* 0x001ee80000100800 */
[----:B------:R-:W-:Y:S04]  /*7550*/  STL [R1+0x428], R22 ;  /* 0x0004281601007387 */ /* 0x000fe80000100800 */
[----:B--2---:R-:W-:Y:S04]  /*7560*/  STL [R1+0x42c], R20 ;  /* 0x00042c1401007387 */ /* 0x004fe80000100800 */
[----:B------:R-:W-:Y:S04]  /*7570*/  STL [R1+0x430], R23 ;  /* 0x0004301701007387 */ /* 0x000fe80000100800 */
[----:B------:R0:W-:Y:S04]  /*7580*/  STL [R1+0x434], R11 ;  /* 0x0004340b01007387 */ /* 0x0001e80000100800 */
[----:B----4-:R-:W-:Y:S04]  /*7590*/  STL [R1+0x438], R16 ;  /* 0x0004381001007387 */ /* 0x010fe80000100800 */
[----:B------:R1:W-:Y:S04]  /*75a0*/  STL [R1+0x43c], R10 ;  /* 0x00043c0a01007387 */ /* 0x0003e80000100800 */
[----:B------:R2:W-:Y:S04]  /*75b0*/  STL [R1+0x440], R17 ;  /* 0x0004401101007387 */ /* 0x0005e80000100800 */
[----:B0-----:R-:W4:Y:S04]  /*75c0*/  LDL R11, [R1+0x194] ;  /* 0x00019400010b7983 */ /* 0x001f280000100800 */
[----:B-1----:R-:W4:Y:S01]  /*75d0*/  LDL R10, [R1+0x270] ;  /* 0x00027000010a7983 */ /* 0x002f220000100800 */
[----:B---3--:R-:W-:-:S03]  /*75e0*/  IADD3 R6, P2, PT, R0, R36, RZ ;  /* 0x0000002400067210 */ /* 0x008fc60007f5e0ff */
[----:B------:R-:W3:Y:S01]  /*75f0*/  LDL R20, [R1+0x268] ;  /* 0x0002680001147983 */ /* 0x000ee20000100800 */
[C---:B------:R-:W-:Y:S01]  /*7600*/  IADD3 RZ, P1, PT, R0.reuse, R21, RZ ;  /* 0x0000001500ff7210 */ /* 0x040fe20007f3e0ff */
[----:B------:R-:W-:Y:S02]  /*7610*/  IMAD.IADD R40, R0, 0x1, R21 ;  /* 0x0000000100287824 */ /* 0x000fe400078e0215 */
[----:B------:R-:W3:Y:S04]  /*7620*/  LDL R22, [R1+0x26c] ;  /* 0x00026c0001167983 */ /* 0x000ee80000100800 */
[----:B------:R-:W3:Y:S01]  /*7630*/  LDL R21, [R1+0x18c] ;  /* 0x00018c0001157983 */ /* 0x000ee20000100800 */
[----:B------:R-:W-:-:S03]  /*7640*/  IMAD.X R7, R2, 0x1, R26, P2 ;  /* 0x0000000102077824 */ /* 0x000fc600010e061a */
[----:B------:R-:W3:Y:S01]  /*7650*/  LDL R26, [R1+0x190] ;  /* 0x00019000011a7983 */ /* 0x000ee20000100800 */
[----:B------:R-:W-:-:S03]  /*7660*/  PRMT R18, RZ, 0x7610, R18 ;  /* 0x00007610ff127816 */ /* 0x000fc60000000012 */
[----:B------:R0:W-:Y:S01]  /*7670*/  STL [R1+0x444], R9 ;  /* 0x0004440901007387 */ /* 0x0001e20000100800 */
[----:B------:R-:W-:Y:S01]  /*7680*/  PRMT R8, RZ, 0x7610, R8 ;  /* 0x00007610ff087816 */ /* 0x000fe20000000008 */
[----:B------:R-:W-:Y:S02]  /*7690*/  IMAD.X R41, R2, 0x1, R35, P1 ;  /* 0x0000000102297824 */ /* 0x000fe400008e0623 */
[----:B------:R1:W3:Y:S04]  /*76a0*/  @!P0 LDG.E.U8 R18, desc[UR6][R6.64] ;  /* 0x0000000606128981 */ /* 0x0002e8000c1e1100 */
[----:B--2---:R-:W2:Y:S01]  /*76b0*/  LDL R17, [R1+0x188] ;  /* 0x0001880001117983 */ /* 0x004ea20000100800 */
[----:B------:R-:W-:-:S03]  /*76c0*/  IADD3 RZ, P2, PT, R0, R33, RZ ;  /* 0x0000002100ff7210 */ /* 0x000fc60007f5e0ff */
[----:B0-----:R-:W2:Y:S04]  /*76d0*/  LDL R9, [R1+0x264] ;  /* 0x0002640001097983 */ /* 0x001ea80000100800 */
[----:B------:R4:W2:Y:S04]  /*76e0*/  @!P0 LDG.E.U8 R8, desc[UR6][R40.64] ;  /* 0x0000000628088981 */ /* 0x0008a8000c1e1100 */
[----:B------:R-:W2:Y:S01]  /*76f0*/  LDL R16, [R1+0x180] ;  /* 0x0001800001107983 */ /* 0x000ea20000100800 */
[C---:B------:R-:W-:Y:S01]  /*7700*/  IADD3 RZ, P3, PT, R0.reuse, R34, RZ ;  /* 0x0000002200ff7210 */ /* 0x040fe20007f7e0ff */
[C---:B------:R-:W-:Y:S01]  /*7710*/  IMAD.IADD R4, R0.reuse, 0x1, R34 ;  /* 0x0000000100047824 */ /* 0x040fe200078e0222 */
[----:B------:R-:W-:Y:S01]  /*7720*/  PRMT R19, RZ, 0x7610, R19 ;  /* 0x00007610ff137816 */ /* 0x000fe20000000013 */
[----:B------:R-:W2:Y:S01]  /*7730*/  LDL R23, [R1+0x260] ;  /* 0x0002600001177983 */ /* 0x000ea20000100800 */
[----:B------:R-:W-:Y:S01]  /*7740*/  IADD3 RZ, P1, PT, R0, R27, RZ ;  /* 0x0000001b00ff7210 */ /* 0x000fe20007f3e0ff */
[----:B-1----:R-:W-:-:S02]  /*7750*/  IMAD.X R7, R2, 0x1, R25, P2 ;  /* 0x0000000102077824 */ /* 0x002fc400010e0619 */
[----:B------:R-:W2:Y:S02]  /*7760*/  LDL R25, [R1+0x184] ;  /* 0x0001840001197983 */ /* 0x000ea40000100800 */
[C---:B----4-:R-:W-:Y:S02]  /*7770*/  IMAD.X R41, R2.reuse, 0x1, R10, P1 ;  /* 0x0000000102297824 */ /* 0x050fe400008e060a */
[----:B------:R-:W4:Y:S01]  /*7780*/  LDL R10, [R1+0x25c] ;  /* 0x00025c00010a7983 */ /* 0x000f220000100800 */
[----:B------:R-:W-:Y:S01]  /*7790*/  PRMT R31, RZ, 0x7610, R31 ;  /* 0x00007610ff1f7816 */ /* 0x000fe2000000001f */
[----:B------:R-:W-:Y:S02]  /*77a0*/  IMAD.X R5, R2, 0x1, R32, P3 ;  /* 0x0000000102057824 */ /* 0x000fe400018e0620 */
[C---:B------:R-:W-:Y:S01]  /*77b0*/  IMAD.IADD R6, R0.reuse, 0x1, R33 ;  /* 0x0000000100067824 */ /* 0x040fe200078e0221 */
[----:B------:R-:W-:Y:S01]  /*77c0*/  PRMT R12, RZ, 0x7610, R12 ;  /* 0x00007610ff0c7816 */ /* 0x000fe2000000000c */
[C---:B------:R-:W-:Y:S01]  /*77d0*/  IMAD.IADD R40, R0.reuse, 0x1, R27 ;  /* 0x0000000100287824 */ /* 0x040fe200078e021b */
[----:B------:R0:W4:Y:S01]  /*77e0*/  @!P0 LDG.E.U8 R19, desc[UR6][R4.64] ;  /* 0x0000000604138981 */ /* 0x000122000c1e1100 */
[----:B------:R-:W-:-:S02]  /*77f0*/  IADD3 RZ, P3, PT, R0, R11, RZ ;  /* 0x0000000b00ff7210 */ /* 0x000fc40007f7e0ff */
[----:B---3--:R-:W-:Y:S01]  /*7800*/  IADD3 RZ, P1, PT, R0, R21, RZ ;  /* 0x0000001500ff7210 */ /* 0x008fe20007f3e0ff */
[----:B------:R1:W3:Y:S01]  /*7810*/  @!P0 LDG.E.U8 R31, desc[UR6][R6.64] ;  /* 0x00000006061f8981 */ /* 0x0002e2000c1e1100 */
[----:B------:R-:W-:-:S03]  /*7820*/  PRMT R30, RZ, 0x7610, R30 ;  /* 0x00007610ff1e7816 */ /* 0x000fc6000000001e */
[----:B------:R-:W3:Y:S01]  /*7830*/  LDL R27, [R1+0x17c] ;  /* 0x00017c00011b7983 */ /* 0x000ee20000100800 */
[----:B0-----:R-:W-:-:S03]  /*7840*/  IMAD.IADD R4, R0, 0x1, R11 ;  /* 0x0000000100047824 */ /* 0x001fc600078e020b */
[----:B------:R-:W3:Y:S01]  /*7850*/  LDL R11, [R1+0x258] ;  /* 0x00025800010b7983 */ /* 0x000ee20000100800 */
[----:B------:R-:W-:-:S03]  /*7860*/  IADD3 RZ, P2, PT, R0, R26, RZ ;  /* 0x0000001a00ff7210 */ /* 0x000fc60007f5e0ff */
[----:B------:R0:W3:Y:S02]  /*7870*/  @!P0 LDG.E.U8 R12, desc[UR6][R40.64] ;  /* 0x00000006280c8981 */ /* 0x0000e4000c1e1100 */
[C---:B-1----:R-:W-:Y:S01]  /*7880*/  IMAD.X R7, R2.reuse, 0x1, R20, P2 ;  /* 0x0000000102077824 */ /* 0x042fe200010e0614 */
[----:B------:R-:W-:Y:S01]  /*7890*/  PRMT R13, RZ, 0x7610, R13 ;  /* 0x00007610ff0d7816 */ /* 0x000fe2000000000d */
[----:B------:R-:W3:Y:S01]  /*78a0*/  LDL R20, [R1+0x178] ;  /* 0x0001780001147983 */ /* 0x000ee20000100800 */
[----:B------:R-:W-:Y:S02]  /*78b0*/  IMAD.X R5, R2, 0x1, R22, P3 ;  /* 0x0000000102057824 */ /* 0x000fe400018e0616 */
[----:B0-----:R-:W-:Y:S01]  /*78c0*/  IMAD.IADD R40, R0, 0x1, R21 ;  /* 0x0000000100287824 */ /* 0x001fe200078e0215 */
[----:B------:R-:W3:Y:S01]  /*78d0*/  LDL R22, [R1+0x254] ;  /* 0x0002540001167983 */ /* 0x000ee20000100800 */
[----:B--2---:R-:W-:-:S03]  /*78e0*/  IMAD.X R41, R2, 0x1, R9, P1 ;  /* 0x0000000102297824 */ /* 0x004fc600008e0609 */
[----:B------:R-:W2:Y:S04]  /*78f0*/  LDL R21, [R1+0x174] ;  /* 0x0001740001157983 */ /* 0x000ea80000100800 */
[----:B------:R-:W2:Y:S01]  /*7900*/  LDL R9, [R1+0x250] ;  /* 0x0002500001097983 */ /* 0x000ea20000100800 */
[----:B------:R-:W-:Y:S01]  /*7910*/  PRMT R29, RZ, 0x7610, R29 ;  /* 0x00007610ff1d7816 */ /* 0x000fe2000000001d */
[C---:B------:R-:W-:Y:S01]  /*7920*/  IMAD.IADD R6, R0.reuse, 0x1, R26 ;  /* 0x0000000100067824 */ /* 0x040fe200078e021a */
[C---:B------:R-:W-:Y:S01]  /*7930*/  IADD3 RZ, P3, PT, R0.reuse, R17, RZ ;  /* 0x0000001100ff7210 */ /* 0x040fe20007f7e0ff */
[----:B------:R0:W2:Y:S04]  /*7940*/  @!P0 LDG.E.U8 R30, desc[UR6][R4.64] ;  /* 0x00000006041e8981 */ /* 0x0000a8000c1e1100 */
[----:B------:R-:W2:Y:S01]  /*7950*/  LDL R26, [R1+0x16c] ;  /* 0x00016c00011a7983 */ /* 0x000ea20000100800 */
[----:B------:R-:W-:-:S03]  /*7960*/  IADD3 RZ, P1, PT, R0, R16, RZ ;  /* 0x0000001000ff7210 */ /* 0x000fc60007f3e0ff */
[----:B------:R-:W2:Y:S01]  /*7970*/  @!P0 LDG.E.U8 R13, desc[UR6][R6.64] ;  /* 0x00000006060d8981 */ /* 0x000ea2000c1e1100 */
[----:B0-----:R-:W-:-:S03]  /*7980*/  IMAD.IADD R4, R0, 0x1, R17 ;  /* 0x0000000100047824 */ /* 0x001fc600078e0211 */
[----:B------:R-:W2:Y:S04]  /*7990*/  LDL R17, [R1+0x24c] ;  /* 0x00024c0001117983 */ /* 0x000ea80000100800 */
[----:B------:R0:W2:Y:S01]  /*79a0*/  @!P0 LDG.E.U8 R29, desc[UR6][R40.64] ;  /* 0x00000006281d8981 */ /* 0x0000a2000c1e1100 */
[----:B------:R-:W-:Y:S02]  /*79b0*/  PRMT R28, RZ, 0x7610, R28 ;  /* 0x00007610ff1c7816 */ /* 0x000fe4000000001c */
[----:B------:R-:W-:Y:S01]  /*79c0*/  PRMT R14, RZ, 0x7610, R14 ;  /* 0x00007610ff0e7816 */ /* 0x000fe2000000000e */
[----:B------:R-:W2:Y:S01]  /*79d0*/  LDL R32, [R1+0x124] ;  /* 0x0001240001207983 */ /* 0x000ea20000100800 */
[----:B------:R-:W-:-:S03]  /*79e0*/  IADD3 RZ, P2, PT, R0, R25, RZ ;  /* 0x0000001900ff7210 */ /* 0x000fc60007f5e0ff */
[----:B------:R-:W2:Y:S01]  /*79f0*/  LDL R33, [R1+0x144] ;  /* 0x0001440001217983 */ /* 0x000ea20000100800 */
[----:B0-----:R-:W-:-:S03]  /*7a00*/  IMAD.IADD R40, R0, 0x1, R16 ;  /* 0x0000000100287824 */ /* 0x001fc600078e0210 */
[----:B------:R-:W2:Y:S01]  /*7a10*/  LDL R16, [R1+0x244] ;  /* 0x0002440001107983 */ /* 0x000ea20000100800 */
[----:B----4-:R-:W-:-:S03]  /*7a20*/  IMAD.X R7, R2, 0x1, R10, P2 ;  /* 0x0000000102077824 */ /* 0x010fc600010e060a */
[----:B------:R-:W4:Y:S01]  /*7a30*/  LDL R10, [R1+0x170] ;  /* 0x00017000010a7983 */ /* 0x000f220000100800 */
[----:B------:R-:W-:-:S03]  /*7a40*/  IMAD.X R5, R2, 0x1, R23, P3 ;  /* 0x0000000102057824 */ /* 0x000fc600018e0617 */
[----:B------:R-:W4:Y:S01]  /*7a50*/  LDL R23, [R1+0x168] ;  /* 0x0001680001177983 */ /* 0x000f220000100800 */
[C---:B------:R-:W-:Y:S01]  /*7a60*/  IMAD.IADD R6, R0.reuse, 0x1, R25 ;  /* 0x0000000100067824 */ /* 0x040fe200078e0219 */
[----:B------:R-:W-:Y:S02]  /*7a70*/  PRMT R56, RZ, 0x7610, R56 ;  /* 0x00007610ff387816 */ /* 0x000fe40000000038 */
[----:B------:R-:W4:Y:S04]  /*7a80*/  LDL R25, [R1+0x248] ;  /* 0x0002480001197983 */ /* 0x000f280000100800 */
[----:B------:R-:W4:Y:S01]  /*7a90*/  @!P0 LDG.E.U8 R28, desc[UR6][R6.64] ;  /* 0x00000006061c8981 */ /* 0x000f22000c1e1100 */
[----:B---3--:R-:W-:-:S03]  /*7aa0*/  IADD3 RZ, P3, PT, R0, R27, RZ ;  /* 0x0000001b00ff7210 */ /* 0x008fc60007f7e0ff */
[----:B------:R0:W3:Y:S01]  /*7ab0*/  @!P0 LDG.E.U8 R14, desc[UR6][R4.64] ;  /* 0x00000006040e8981 */ /* 0x0000e2000c1e1100 */
[----:B------:R-:W-:-:S03]  /*7ac0*/  IMAD.X R41, R2, 0x1, R11, P1 ;  /* 0x0000000102297824 */ /* 0x000fc600008e060b */
[----:B------:R-:W3:Y:S01]  /*7ad0*/  LDL R11, [R1+0x240] ;  /* 0x00024000010b7983 */ /* 0x000ee20000100800 */
[----:B------:R-:W-:Y:S02]  /*7ae0*/  PRMT R51, RZ, 0x7610, R51 ;  /* 0x00007610ff337816 */ /* 0x000fe40000000033 */
[----:B------:R-:W-:Y:S01]  /*7af0*/  PRMT R50, RZ, 0x7610, R50 ;  /* 0x00007610ff327816 */ /* 0x000fe20000000032 */
[----:B------:R1:W3:Y:S01]  /*7b00*/  @!P0 LDG.E.U8 R56, desc[UR6][R40.64] ;  /* 0x0000000628388981 */ /* 0x0002e2000c1e1100 */
[----:B------:R-:W-:Y:S01]  /*7b10*/  IADD3 RZ, P2, PT, R0, R20, RZ ;  /* 0x0000001400ff7210 */ /* 0x000fe20007f5e0ff */
[----:B0-----:R-:W-:Y:S02]  /*7b20*/  IMAD.X R5, R2, 0x1, R22, P3 ;  /* 0x0000000102057824 */ /* 0x001fe400018e0616 */
[----:B------:R-:W3:Y:S01]  /*7b30*/  LDL R22, [R1+0x15c] ;  /* 0x00015c0001167983 */ /* 0x000ee20000100800 */
[----:B--2---:R-:W-:Y:S01]  /*7b40*/  IADD3 RZ, P1, PT, R0, R21, RZ ;  /* 0x0000001500ff7210 */ /* 0x004fe20007f3e0ff */
[----:B------:R-:W-:-:S02]  /*7b50*/  IMAD.X R7, R2, 0x1, R9, P2 ;  /* 0x0000000102077824 */ /* 0x000fc400010e0609 */
[----:B------:R-:W2:Y:S01]  /*7b60*/  LDL R9, [R1+0x164] ;  /* 0x0001640001097983 */ /* 0x000ea20000100800 */
[C---:B------:R-:W-:Y:S02]  /*7b70*/  IMAD.IADD R6, R0.reuse, 0x1, R20 ;  /* 0x0000000100067824 */ /* 0x040fe400078e0214 */
[C---:B-1----:R-:W-:Y:S01]  /*7b80*/  IMAD.IADD R40, R0.reuse, 0x1, R21 ;  /* 0x0000000100287824 */ /* 0x042fe200078e0215 */
[----:B------:R-:W2:Y:S01]  /*7b90*/  LDL R20, [R1+0x154] ;  /* 0x0001540001147983 */ /* 0x000ea20000100800 */
[----:B------:R-:W-:-:S03]  /*7ba0*/  IADD3 RZ, P2, PT, R0, R26, RZ ;  /* 0x0000001a00ff7210 */ /* 0x000fc60007f5e0ff */
[----:B------:R-:W2:Y:S04]  /*7bb0*/  LDL R21, [R1+0x23c] ;  /* 0x00023c0001157983 */ /* 0x000ea80000100800 */
[----:B------:R-:W2:Y:S01]  /*7bc0*/  @!P0 LDG.E.U8 R51, desc[UR6][R6.64] ;  /* 0x0000000606338981 */ /* 0x000ea2000c1e1100 */
[----:B------:R-:W-:-:S03]  /*7bd0*/  IMAD.X R41, R2, 0x1, R17, P1 ;  /* 0x0000000102297824 */ /* 0x000fc600008e0611 */
[----:B------:R-:W2:Y:S04]  /*7be0*/  LDL R17, [R1+0x234] ;  /* 0x0002340001117983 */ /* 0x000ea80000100800 */
[----:B------:R0:W2:Y:S02]  /*7bf0*/  @!P0 LDG.E.U8 R50, desc[UR6][R40.64] ;  /* 0x0000000628328981 */ /* 0x0000a4000c1e1100 */
[----:B0-----:R-:W-:Y:S02]  /*7c00*/  IMAD.X R41, R2, 0x1, R16, P2 ;  /* 0x0000000102297824 */ /* 0x001fe400010e0610 */
[----:B------:R-:W2:Y:S01]  /*7c10*/  LDL R16, [R1+0x14c] ;  /* 0x00014c0001107983 */ /* 0x000ea20000100800 */
[C---:B----4-:R-:W-:Y:S01]  /*7c20*/  IADD3 RZ, P3, PT, R0.reuse, R10, RZ ;  /* 0x0000000a00ff7210 */ /* 0x050fe20007f7e0ff */
[----:B------:R-:W-:-:S02]  /*7c30*/  IMAD.IADD R6, R0, 0x1, R10 ;  /* 0x0000000100067824 */ /* 0x000fc400078e020a */
[----:B------:R-:W4:Y:S01]  /*7c40*/  LDL R10, [R1+0x22c] ;  /* 0x00022c00010a7983 */ /* 0x000f220000100800 */
[----:B------:R-:W-:Y:S01]  /*7c50*/  PRMT R52, RZ, 0x7610, R52 ;  /* 0x00007610ff347816 */ /* 0x000fe20000000034 */
[C---:B------:R-:W-:Y:S01]  /*7c60*/  IMAD.IADD R4, R0.reuse, 0x1, R27 ;  /* 0x0000000100047824 */ /* 0x040fe200078e021b */
[C---:B------:R-:W-:Y:S01]  /*7c70*/  IADD3 RZ, P1, PT, R0.reuse, R23, RZ ;  /* 0x0000001700ff7210 */ /* 0x040fe20007f3e0ff */
[----:B------:R-:W-:Y:S01]  /*7c80*/  IMAD.IADD R42, R0, 0x1, R23 ;  /* 0x00000001002a7824 */ /* 0x000fe200078e0217 */
[----:B------:R-:W-:Y:S01]  /*7c90*/  PRMT R3, RZ, 0x7610, R3 ;  /* 0x00007610ff037816 */ /* 0x000fe20000000003 */
[----:B------:R-:W-:Y:S01]  /*7ca0*/  IMAD.X R7, R2, 0x1, R25, P3 ;  /* 0x0000000102077824 */ /* 0x000fe200018e0619 */
[----:B------:R0:W4:Y:S01]  /*7cb0*/  @!P0 LDG.E.U8 R52, desc[UR6][R4.64] ;  /* 0x0000000604348981 */ /* 0x000122000c1e1100 */
[----:B------:R-:W-:-:S03]  /*7cc0*/  IMAD.IADD R40, R0, 0x1, R26 ;  /* 0x0000000100287824 */ /* 0x000fc600078e021a */
[----:B------:R-:W4:Y:S04]  /*7cd0*/  LDL R27, [R1+0x214] ;  /* 0x00021400011b7983 */ /* 0x000f280000100800 */
[----:B------:R-:W4:Y:S01]  /*7ce0*/  LDL R26, [R1+0x160] ;  /* 0x00016000011a7983 */ /* 0x000f220000100800 */
[----:B0-----:R-:W-:Y:S01]  /*7cf0*/  PRMT R5, RZ, 0x7610, R5 ;  /* 0x00007610ff057816 */ /* 0x001fe20000000005 */
[----:B---3--:R-:W-:Y:S02]  /*7d00*/  IMAD.X R43, R2, 0x1, R11, P1 ;  /* 0x00000001022b7824 */ /* 0x008fe400008e060b */
[----:B------:R-:W3:Y:S04]  /*7d10*/  LDL R25, [R1+0x158] ;  /* 0x0001580001197983 */ /* 0x000ee80000100800 */
[----:B------:R0:W3:Y:S04]  /*7d20*/  @!P0 LDG.E.U8 R5, desc[UR6][R42.64] ;  /* 0x000000062a058981 */ /* 0x0000e8000c1e1100 */
[----:B------:R-:W3:Y:S01]  /*7d30*/  LDL R11, [R1+0x224] ;  /* 0x00022400010b7983 */ /* 0x000ee20000100800 */
[C---:B------:R-:W-:Y:S01]  /*7d40*/  IADD3 RZ, P2, PT, R0.reuse, R22, RZ ;  /* 0x0000001600ff7210 */ /* 0x040fe20007f5e0ff */
[----:B------:R-:W-:-:S02]  /*7d50*/  IMAD.IADD R44, R0, 0x1, R22 ;  /* 0x00000001002c7824 */ /* 0x000fc400078e0216 */
[----:B------:R1:W3:Y:S04]  /*7d60*/  @!P0 LDG.E.U8 R3, desc[UR6][R6.64] ;  /* 0x0000000606038981 */ /* 0x0002e8000c1e1100 */
[----:B------:R-:W3:Y:S01]  /*7d70*/  LDL R22, [R1+0x150] ;  /* 0x0001500001167983 */ /* 0x000ee20000100800 */
[C---:B--2---:R-:W-:Y:S01]  /*7d80*/  IADD3 RZ, P3, PT, R0.reuse, R9, RZ ;  /* 0x0000000900ff7210 */ /* 0x044fe20007f7e0ff */
[----:B0-----:R-:W-:Y:S02]  /*7d90*/  IMAD.IADD R42, R0, 0x1, R9 ;  /* 0x00000001002a7824 */ /* 0x001fe400078e0209 */
[----:B------:R-:W2:Y:S04]  /*7da0*/  LDL R23, [R1+0x238] ;  /* 0x0002380001177983 */ /* 0x000ea80000100800 */
[----:B------:R-:W2:Y:S01]  /*7db0*/  LDL R9, [R1+0x21c] ;  /* 0x00021c0001097983 */ /* 0x000ea20000100800 */
[----:B-1----:R-:W-:Y:S01]  /*7dc0*/  PRMT R7, RZ, 0x7610, R7 ;  /* 0x00007610ff077816 */ /* 0x002fe20000000007 */
[----:B------:R-:W-:Y:S01]  /*7dd0*/  IMAD.X R43, R2, 0x1, R21, P3 ;  /* 0x00000001022b7824 */ /* 0x000fe200018e0615 */
[C---:B------:R-:W-:Y:S01]  /*7de0*/  IADD3 RZ, P1, PT, R0.reuse, R20, RZ ;  /* 0x0000001400ff7210 */ /* 0x040fe20007f3e0ff */
[----:B------:R-:W-:Y:S01]  /*7df0*/  IMAD.IADD R46, R0, 0x1, R20 ;  /* 0x00000001002e7824 */ /* 0x000fe200078e0214 */
[----:B------:R-:W2:Y:S04]  /*7e00*/  LDL R21, [R1+0x230] ;  /* 0x0002300001157983 */ /* 0x000ea80000100800 */
[----:B------:R-:W2:Y:S01]  /*7e10*/  LDL R20, [R1+0x228] ;  /* 0x0002280001147983 */ /* 0x000ea20000100800 */
[----:B------:R-:W-:-:S03]  /*7e20*/  IMAD.X R45, R2, 0x1, R17, P2 ;  /* 0x00000001022d7824 */ /* 0x000fc600010e0611 */
[----:B------:R-:W2:Y:S04]  /*7e30*/  LDL R17, [R1+0x148] ;  /* 0x0001480001117983 */ /* 0x000ea80000100800 */
[----:B------:R0:W2:Y:S01]  /*7e40*/  @!P0 LDG.E.U8 R7, desc[UR6][R44.64] ;  /* 0x000000062c078981 */ /* 0x0000a2000c1e1100 */
[C---:B------:R-:W-:Y:S01]  /*7e50*/  IADD3 RZ, P3, PT, R0.reuse, R16, RZ ;  /* 0x0000001000ff7210 */ /* 0x040fe20007f7e0ff */
[----:B0-----:R-:W-:Y:S02]  /*7e60*/  IMAD.IADD R44, R0, 0x1, R16 ;  /* 0x00000001002c7824 */ /* 0x001fe400078e0210 */
[----:B------:R-:W2:Y:S01]  /*7e70*/  LDL R16, [R1+0x128] ;  /* 0x0001280001107983 */ /* 0x000ea20000100800 */
[----:B----4-:R-:W-:-:S03]  /*7e80*/  IMAD.X R47, R2, 0x1, R10, P1 ;  /* 0x00000001022f7824 */ /* 0x010fc600008e060a */
[----:B------:R-:W4:Y:S01]  /*7e90*/  LDL R10, [R1+0x120] ;  /* 0x00012000010a7983 */ /* 0x000f220000100800 */
[----:B------:R-:W-:Y:S02]  /*7ea0*/  PRMT R4, RZ, 0x7610, R4 ;  /* 0x00007610ff047816 */ /* 0x000fe40000000004 */
[----:B------:R-:W-:-:S04]  /*7eb0*/  PRMT R6, RZ, 0x7610, R6 ;  /* 0x00007610ff067816 */ /* 0x000fc80000000006 */
[----:B------:R0:W4:Y:S01]  /*7ec0*/  @!P0 LDG.E.U8 R4, desc[UR6][R40.64] ;  /* 0x0000000628048981 */ /* 0x000122000c1e1100 */
[C---:B------:R-:W-:Y:S02]  /*7ed0*/  IADD3 RZ, P1, PT, R0.reuse, R32, RZ ;  /* 0x0000002000ff7210 */ /* 0x040fe40007f3e0ff */
[C---:B------:R-:W-:Y:S01]  /*7ee0*/  IADD3 RZ, P2, PT, R0.reuse, R33, RZ ;  /* 0x0000002100ff7210 */ /* 0x040fe20007f5e0ff */
[----:B------:R1:W4:Y:S01]  /*7ef0*/  @!P0 LDG.E.U8 R6, desc[UR6][R42.64] ;  /* 0x000000062a068981 */ /* 0x000322000c1e1100 */
[----:B0-----:R-:W-:Y:S01]  /*7f00*/  PRMT R40, RZ, 0x7610, R40 ;  /* 0x00007610ff287816 */ /* 0x001fe20000000028 */
[----:B------:R-:W-:Y:S01]  /*7f10*/  IMAD.IADD R48, R0, 0x1, R32 ;  /* 0x0000000100307824 */ /* 0x000fe200078e0220 */
[----:B------:R-:W-:Y:S01]  /*7f20*/  PRMT R41, RZ, 0x7610, R41 ;  /* 0x00007610ff297816 */ /* 0x000fe20000000029 */
[C---:B------:R-:W-:Y:S01]  /*7f30*/  IMAD.X R49, R2.reuse, 0x1, R27, P1 ;  /* 0x0000000102317824 */ /* 0x040fe200008e061b */
[----:B-1----:R-:W-:Y:S02]  /*7f40*/  PRMT R42, RZ, 0x7610, R42 ;  /* 0x00007610ff2a7816 */ /* 0x002fe4000000002a */
[----:B------:R0:W4:Y:S01]  /*7f50*/  @!P0 LDG.E.U8 R40, desc[UR6][R46.64] ;  /* 0x000000062e288981 */ /* 0x000122000c1e1100 */
[----:B------:R-:W-:Y:S01]  /*7f60*/  PRMT R43, RZ, 0x7610, R43 ;  /* 0x00007610ff2b7816 */ /* 0x000fe2000000002b */
[----:B---3--:R-:W-:Y:S01]  /*7f70*/  IMAD.X R45, R2, 0x1, R11, P3 ;  /* 0x00000001022d7824 */ /* 0x008fe200018e060b */
[----:B------:R-:W-:Y:S01]  /*7f80*/  IADD3 RZ, P3, PT, R0, R26, RZ ;  /* 0x0000001a00ff7210 */ /* 0x000fe20007f7e0ff */
[----:B------:R-:W3:Y:S01]  /*7f90*/  LDL R11, [R1+0x220] ;  /* 0x00022000010b7983 */ /* 0x000ee20000100800 */
[----:B------:R-:W-:-:S02]  /*7fa0*/  PRMT R53, RZ, 0x7610, R53 ;  /* 0x00007610ff357816 */ /* 0x000fc40000000035 */
[----:B------:R-:W-:Y:S01]  /*7fb0*/  PRMT R54, RZ, 0x7610, R54 ;  /* 0x00007610ff367816 */ /* 0x000fe20000000036 */
[----:B------:R1:W3:Y:S01]  /*7fc0*/  @!P0 LDG.E.U8 R41, desc[UR6][R44.64] ;  /* 0x000000062c298981 */ /* 0x0002e2000c1e1100 */
[C---:B0-----:R-:W-:Y:S01]  /*7fd0*/  IMAD.IADD R46, R0.reuse, 0x1, R33 ;  /* 0x00000001002e7824 */ /* 0x041fe200078e0221 */
[----:B------:R-:W-:Y:S02]  /*7fe0*/  IADD3 RZ, P1, PT, R0, R22, RZ ;  /* 0x0000001600ff7210 */ /* 0x000fe40007f3e0ff */
[----:B------:R0:W3:Y:S01]  /*7ff0*/  @!P0 LDG.E.U8 R43, desc[UR6][R48.64] ;  /* 0x00000006302b8981 */ /* 0x0000e2000c1e1100 */
[----:B------:R-:W-:Y:S01]  /*8000*/  PRMT R55, RZ, 0x7610, R55 ;  /* 0x00007610ff377816 */ /* 0x000fe20000000037 */
[----:B--2---:R-:W-:Y:S01]  /*8010*/  IMAD.X R47, R2, 0x1, R9, P2 ;  /* 0x00000001022f7824 */ /* 0x004fe200010e0609 */
[C---:B------:R-:W-:Y:S01]  /*8020*/  IADD3 RZ, P2, PT, R0.reuse, R25, RZ ;  /* 0x0000001900ff7210 */ /* 0x040fe20007f5e0ff */
[----:B-1----:R-:W-:Y:S01]  /*8030*/  IMAD.IADD R44, R0, 0x1, R26 ;  /* 0x00000001002c7824 */ /* 0x002fe200078e021a */
[----:B------:R-:W2:Y:S01]  /*8040*/  LDL R9, [R1+0x218] ;  /* 0x0002180001097983 */ /* 0x000ea20000100800 */
[----:B------:R-:W-:-:S02]  /*8050*/  IMAD.X R45, R2, 0x1, R23, P3 ;  /* 0x00000001022d7824 */ /* 0x000fc400018e0617 */
[----:B0-----:R-:W-:Y:S01]  /*8060*/  IMAD.IADD R48, R0, 0x1, R22 ;  /* 0x0000000100307824 */ /* 0x001fe200078e0216 */
[----:B------:R0:W2:Y:S01]  /*8070*/  @!P0 LDG.E.U8 R42, desc[UR6][R46.64] ;  /* 0x000000062e2a8981 */ /* 0x0000a2000c1e1100 */
[----:B------:R-:W-:-:S03]  /*8080*/  IMAD.X R49, R2, 0x1, R20, P1 ;  /* 0x0000000102317824 */ /* 0x000fc600008e0614 */
[----:B------:R1:W2:Y:S01]  /*8090*/  @!P0 LDG.E.U8 R53, desc[UR6][R44.64] ;  /* 0x000000062c358981 */ /* 0x0002a2000c1e1100 */
[----:B------:R-:W-:-:S03]  /*80a0*/  IADD3 RZ, P3, PT, R0, R17, RZ ;  /* 0x0000001100ff7210 */ /* 0x000fc60007f7e0ff */
[----:B------:R-:W2:Y:S01]  /*80b0*/  @!P0 LDG.E.U8 R55, desc[UR6][R48.64] ;  /* 0x0000000630378981 */ /* 0x000ea2000c1e1100 */
[----:B0-----:R-:W-:Y:S02]  /*80c0*/  IMAD.IADD R46, R0, 0x1, R25 ;  /* 0x00000001002e7824 */ /* 0x001fe400078e0219 */
[----:B------:R-:W-:Y:S01]  /*80d0*/  IMAD.X R47, R2, 0x1, R21, P2 ;  /* 0x00000001022f7824 */ /* 0x000fe200010e0615 */
[----:B------:R0:W-:Y:S01]  /*80e0*/  STL [R1+0x33c], R0 ;  /* 0x00033c0001007387 */ /* 0x0001e20000100800 */
[----:B-1----:R-:W-:-:S03]  /*80f0*/  IMAD.IADD R44, R0, 0x1, R17 ;  /* 0x00000001002c7824 */ /* 0x002fc600078e0211 */
[----:B------:R1:W2:Y:S01]  /*8100*/  @!P0 LDG.E.U8 R54, desc[UR6][R46.64] ;  /* 0x000000062e368981 */ /* 0x0002a2000c1e1100 */
[C---:B------:R-:W-:Y:S01]  /*8110*/  IADD3 RZ, P2, PT, R0.reuse, R16, RZ ;  /* 0x0000001000ff7210 */ /* 0x040fe20007f5e0ff */
[C---:B-1----:R-:W-:Y:S01]  /*8120*/  IMAD.IADD R46, R0.reuse, 0x1, R16 ;  /* 0x00000001002e7824 */ /* 0x042fe200078e0210 */
[C---:B----4-:R-:W-:Y:S01]  /*8130*/  IADD3 RZ, P1, PT, R0.reuse, R10, RZ ;  /* 0x0000000a00ff7210 */ /* 0x050fe20007f3e0ff */
[----:B------:R-:W-:Y:S02]  /*8140*/  IMAD.IADD R48, R0, 0x1, R10 ;  /* 0x0000000100307824 */ /* 0x000fe400078e020a */
[----:B0-----:R-:W4:Y:S01]  /*8150*/  LDL.LU R0, [R1+0x210] ;  /* 0x0002100001007983 */ /* 0x001f220000300800 */
[----:B------:R-:W-:Y:S02]  /*8160*/  PRMT R57, RZ, 0x7610, R57 ;  /* 0x00007610ff397816 */ /* 0x000fe40000000039 */
[----:B------:R-:W-:Y:S02]  /*8170*/  PRMT R59, RZ, 0x7610, R59 ;  /* 0x00007610ff3b7816 */ /* 0x000fe4000000003b */
[----:B------:R-:W-:Y:S01]  /*8180*/  PRMT R58, RZ, 0x7610, R58 ;  /* 0x00007610ff3a7816 */ /* 0x000fe2000000003a */
[----:B---3--:R-:W-:-:S05]  /*8190*/  IMAD.X R45, R2, 0x1, R11, P3 ;  /* 0x00000001022d7824 */ /* 0x008fca00018e060b */
[----:B------:R0:W3:Y:S02]  /*81a0*/  @!P0 LDG.E.U8 R57, desc[UR6][R44.64] ;  /* 0x000000062c398981 */ /* 0x0000e4000c1e1100 */
[----:B0-----:R-:W-:Y:S01]  /*81b0*/  SHF.R.U32.HI R45, RZ, 0x2, R15 ;  /* 0x00000002ff2d7819 */ /* 0x001fe2000001160f */
[----:B--2---:R-:W-:-:S03]  /*81c0*/  IMAD.X R47, R2, 0x1, R9, P2 ;  /* 0x00000001022f7824 */ /* 0x004fc600010e0609 */
[----:B------:R-:W-:Y:S02]  /*81d0*/  SGXT.U32 R45, R45, 0x3 ;  /* 0x000000032d2d781a */ /* 0x000fe40000000000 */
[----:B------:R0:W2:Y:S02]  /*81e0*/  @!P0 LDG.E.U8 R58, desc[UR6][R46.64] ;  /* 0x000000062e3a8981 */ /* 0x0000a4000c1e1100 */
[----:B0-----:R-:W-:-:S04]  /*81f0*/  SHF.R.U32.HI R46, RZ, 0x4, R15 ;  /* 0x00000004ff2e7819 */ /* 0x001fc8000001160f */
[----:B------:R-:W-:Y:S01]  /*8200*/  LOP3.LUT R45, R45, 0x10, R46, 0xf8, !PT ;  /* 0x000000102d2d7812 */ /* 0x000fe200078ef82e */
[----:B------:R-:W-:-:S05]  /*8210*/  IMAD.SHL.U32 R44, R15, 0x20, RZ ;  /* 0x000000200f2c7824 */ /* 0x000fca00078e00ff */
[----:B------:R-:W-:Y:S02]  /*8220*/  LOP3.LUT R44, R44, 0x1c00, RZ, 0xc0, !PT ;  /* 0x00001c002c2c7812 */ /* 0x000fe400078ec0ff */
[----:B------:R-:W-:-:S04]  /*8230*/  SHF.R.U32.HI R46, RZ, 0x3, R24 ;  /* 0x00000003ff2e7819 */ /* 0x000fc80000011618 */
[----:B------:R-:W-:Y:S01]  /*8240*/  LOP3.LUT R46, R46, 0x1ff, R15, 0x78, !PT ;  /* 0x000001ff2e2e7812 */ /* 0x000fe200078e780f */
[----:B----4-:R-:W-:-:S05]  /*8250*/  IMAD.X R49, R2, 0x1, R0, P1 ;  /* 0x0000000102317824 */ /* 0x010fca00008e0600 */
[----:B------:R0:W4:Y:S02]  /*8260*/  @!P0 LDG.E.U8 R59, desc[UR6][R48.64] ;  /* 0x00000006303b8981 */ /* 0x000124000c1e1100 */
[----:B0-----:R-:W-:-:S05]  /*8270*/  LOP3.LUT R48, R15, 0x3, RZ, 0xc0, !PT ;  /* 0x000000030f307812 */ /* 0x001fca00078ec0ff */
[----:B------:R-:W-:Y:S01]  /*8280*/  IMAD R48, R48, 0x110, RZ ;  /* 0x0000011030307824 */ /* 0x000fe200078e02ff */
[----:B------:R-:W-:Y:S04]  /*8290*/  STL [R1+0x348], R0 ;  /* 0x0003480001007387 */ /* 0x000fe80000100800 */
[----:B------:R-:W-:-:S05]  /*82a0*/  LOP3.LUT R45, R48, R45, RZ, 0x3c, !PT ;  /* 0x0000002d302d7212 */ /* 0x000fca00078e3cff */
[----:B------:R-:W0:Y:S01]  /*82b0*/  LDS.U8 R0, [R45+UR75+0x1cc0] ;  /* 0x001cc04b2d007984 */ /* 0x000e220008000000 */
[C---:B------:R-:W-:Y:S01]  /*82c0*/  LOP3.LUT R2, R15.reuse, 0x7, RZ, 0xc0, !PT ;  /* 0x000000070f027812 */ /* 0x040fe200078ec0ff */
[----:B------:R-:W-:Y:S02]  /*82d0*/  IMAD.SHL.U32 R49, R15, 0x2, RZ ;  /* 0x000000020f317824 */ /* 0x000fe400078e00ff */
[----:B------:R-:W1:Y:S02]  /*82e0*/  LDS.U8 R9, [R45+UR75+0x88] ;  /* 0x0000884b2d097984 */ /* 0x000e640008000000 */
[C---:B------:R-:W-:Y:S02]  /*82f0*/  IMAD.SHL.U32 R47, R2.reuse, 0x10, RZ ;  /* 0x00000010022f7824 */ /* 0x040fe400078e00ff */
[----:B------:R-:W-:Y:S01]  /*8300*/  IMAD R2, R2, 0x80, R44 ;  /* 0x0000008002027824 */ /* 0x000fe200078e022c */
[----:B------:R-:W-:Y:S02]  /*8310*/  LDS.U8 R10, [R45+UR75+0x4c0] ;  /* 0x0004c04b2d0a7984 */ /* 0x000fe40008000000 */
[----:B------:R-:W-:-:S02]  /*8320*/  LOP3.LUT R44, R47, 0x30, R49, 0x78, !PT ;  /* 0x000000302f2c7812 */ /* 0x000fc400078e7831 */
[----:B------:R-:W-:Y:S03]  /*8330*/  LDS.U8 R24, [R45+UR75] ;  /* 0x0000004b2d187984 */ /* 0x000fe60008000000 */
[----:B------:R-:W-:Y:S01]  /*8340*/  IMAD.IADD R15, R2, 0x1, R44 ;  /* 0x00000001020f7824 */ /* 0x000fe200078e022c */
[----:B------:R-:W-:Y:S01]  /*8350*/  LOP3.LUT R2, R45, 0x20, RZ, 0x3c, !PT ;  /* 0x000000202d027812 */ /* 0x000fe200078e3cff */
[----:B------:R-:W-:Y:S04]  /*8360*/  LDS.U8 R25, [R45+UR75+0x40] ;  /* 0x0000404b2d197984 */ /* 0x000fe80008000000 */
[----:B------:R-:W-:Y:S04]  /*8370*/  STL [R1+0x3c], R15 ;  /* 0x00003c0f01007387 */ /* 0x000fe80000100800 */
[----:B------:R-:W-:Y:S04]  /*8380*/  LDS.U8 R11, [R2+UR75+0x1808] ;  /* 0x0018084b020b7984 */ /* 0x000fe80008000000 */
[----:B------:R-:W-:Y:S04]  /*8390*/  LDS.U8 R26, [R45+UR75+0x8] ;  /* 0x0000084b2d1a7984 */ /* 0x000fe80008000000 */
[----:B------:R-:W-:Y:S04]  /*83a0*/  LDS.U8 R27, [R45+UR75+0x48] ;  /* 0x0000484b2d1b7984 */ /* 0x000fe80008000000 */
[----:B------:R-:W-:Y:S04]  /*83b0*/  LDS.U8 R49, [R45+UR75+0x400] ;  /* 0x0004004b2d317984 */ /* 0x000fe80008000000 */
[----:B0-----:R-:W-:Y:S04]  /*83c0*/  STL [R1+0x314], R0 ;  /* 0x0003140001007387 */ /* 0x001fe80000100800 */
[----:B------:R-:W0:Y:S04]  /*83d0*/  LDS.U8 R0, [R45+UR75+0xc8] ;  /* 0x0000c84b2d007984 */ /* 0x000e280008000000 */
[----:B-1----:R-:W-:Y:S04]  /*83e0*/  STL [R1+0x84], R9 ;  /* 0x0000840901007387 */ /* 0x002fe80000100800 */
[----:B------:R-:W1:Y:S04]  /*83f0*/  LDS.U8 R9, [R45+UR75+0x80] ;  /* 0x0000804b2d097984 */ /* 0x000e680008000000 */
[----:B------:R-:W-:Y:S04]  /*8400*/  LDS.U8 R48, [R45+UR75+0x440] ;  /* 0x0004404b2d307984 */ /* 0x000fe80008000000 */
[----:B------:R-:W-:Y:S04]  /*8410*/  LDS.U8 R47, [R45+UR75+0x408] ;  /* 0x0004084b2d2f7984 */ /* 0x000fe80008000000 */
[----:B------:R-:W-:Y:S04]  /*8420*/  LDS.U8 R44, [R45+UR75+0x448] ;  /* 0x0004484b2d2c7984 */ /* 0x000fe80008000000 */
[----:B------:R-:W-:Y:S04]  /*8430*/  LDS.U8 R61, [R2+UR75+0x1880] ;  /* 0x0018804b023d7984 */ /* 0x000fe80008000000 */
[----:B------:R-:W-:Y:S04]  /*8440*/  LDS.U8 R60, [R2+UR75+0x18c0] ;  /* 0x0018c04b023c7984 */ /* 0x000fe80008000000 */
[----:B------:R-:W-:Y:S04]  /*8450*/  LDS.U8 R32, [R2+UR75] ;  /* 0x0000004b02207984 */ /* 0x000fe80008000000 */
        /* <DEDUP_REMOVED lines=10> */
[----:B------:R-:W-:Y:S04]  /*8500*/  LDS.U8 R39, [R2+UR75+0x448] ;  /* 0x0004484b02277984 */ /* 0x000fe80008000000 */
[----:B0-----:R-:W-:Y:S04]  /*8510*/  STL [R1+0x88], R0 ;  /* 0x0000880001007387 */ /* 0x001fe80000100800 */
[----:B------:R-:W0:Y:S04]  /*8520*/  LDS.U8 R0, [R45+UR75+0x4c8] ;  /* 0x0004c84b2d007984 */ /* 0x000e280008000000 */
[----:B-1----:R-:W-:Y:S04]  /*8530*/  STL [R1+0x94], R9 ;  /* 0x0000940901007387 */ /* 0x002fe80000100800 */
[----:B------:R-:W-:Y:S04]  /*8540*/  LDS.U8 R9, [R45+UR75+0x800] ;  /* 0x0008004b2d097984 */ /* 0x000fe80008000000 */
[----:B0-----:R-:W-:Y:S04]  /*8550*/  STL [R1+0x90], R0 ;  /* 0x0000900001007387 */ /* 0x001fe80000100800 */
[----:B------:R-:W0:Y:S04]  /*8560*/  LDS.U8 R0, [R45+UR75+0x480] ;  /* 0x0004804b2d007984 */ /* 0x000e280008000000 */
[----:B0-----:R-:W-:Y:S04]  /*8570*/  STL [R1+0x9c], R0 ;  /* 0x00009c0001007387 */ /* 0x001fe80000100800 */
[----:B------:R-:W0:Y:S04]  /*8580*/  LDS.U8 R0, [R45+UR75+0x840] ;  /* 0x0008404b2d007984 */ /* 0x000e280008000000 */
[----:B------:R-:W-:Y:S04]  /*8590*/  STL [R1+0x98], R10 ;  /* 0x0000980a01007387 */ /* 0x000fe80000100800 */
[----:B------:R-:W1:Y:S04]  /*85a0*/  LDS.U8 R10, [R45+UR75+0x888] ;  /* 0x0008884b2d0a7984 */ /* 0x000e680008000000 */
[----:B------:R-:W-:Y:S04]  /*85b0*/  STL [R1+0xdc], R9 ;  /* 0x0000dc0901007387 */ /* 0x000fe80000100800 */
[----:B------:R-:W2:Y:S04]  /*85c0*/  LDS.U8 R9, [R45+UR75+0x8c8] ;  /* 0x0008c84b2d097984 */ /* 0x000ea80008000000 */
[----:B0-----:R-:W-:Y:S04]  /*85d0*/  STL [R1+0xd8], R0 ;  /* 0x0000d80001007387 */ /* 0x001fe80000100800 */
[----:B------:R-:W0:Y:S04]  /*85e0*/  LDS.U8 R0, [R45+UR75+0x808] ;  /* 0x0008084b2d007984 */ /* 0x000e280008000000 */
[----:B-1----:R-:W-:Y:S04]  /*85f0*/  STL [R1+0x10c], R10 ;  /* 0x00010c0a01007387 */ /* 0x002fe80000100800 */
[----:B------:R-:W1:Y:S04]  /*8600*/  LDS.U8 R10, [R45+UR75+0x848] ;  /* 0x0008484b2d0a7984 */ /* 0x000e680008000000 */
[----:B--2---:R-:W-:Y:S04]  /*8610*/  STL [R1+0x108], R9 ;  /* 0x0001080901007387 */ /* 0x004fe80000100800 */
        /* <DEDUP_REMOVED lines=82> */
[----:B------:R-:W-:Y:S04]  /*8b40*/  LDS.U8 R10, [R2+UR75+0x800] ;  /* 0x0008004b020a7984 */ /* 0x000fe80008000000 */
[----:B--2---:R-:W-:Y:S04]  /*8b50*/  STL [R1+0x2d0], R9 ;  /* 0x0002d00901007387 */ /* 0x004fe80000100800 */
[----:B------:R-:W1:Y:S04]  /*8b60*/  LDS.U8 R9, [R2+UR75+0x88] ;  /* 0x0000884b02097984 */ /* 0x000e680008000000 */
[----:B0-----:R-:W-:Y:S04]  /*8b70*/  STL [R1+0x308], R0 ;  /* 0x0003080001007387 */ /* 0x001fe80000100800 */
[----:B------:R-:W0:Y:S04]  /*8b80*/  LDS.U8 R0, [R2+UR75+0xc8] ;  /* 0x0000c84b02007984 */ /* 0x000e280008000000 */
[----:B-1----:R-:W-:Y:S04]  /*8b90*/  STL [R1+0xa4], R9 ;  /* 0x0000a40901007387 */ /* 0x002fe80000100800 */
        /* <DEDUP_REMOVED lines=79> */
[----:B-1----:R1:W-:Y:S04]  /*9090*/  STL [R1+0x2dc], R9 ;  /* 0x0002dc0901007387 */ /* 0x0023e80000100800 */
[----:B-1----:R-:W3:Y:S04]  /*90a0*/  LDL.LU R9, [R1+0x70] ;  /* 0x0000700001097983 */ /* 0x002ee80000300800 */
[----:B--2---:R-:W-:Y:S04]  /*90b0*/  STL [R1+0x2d8], R10 ;  /* 0x0002d80a01007387 */ /* 0x004fe80000100800 */
[----:B------:R-:W1:Y:S04]  /*90c0*/  LDS.U8 R10, [R2+UR75+0x18c8] ;  /* 0x0018c84b020a7984 */ /* 0x000e680008000000 */
[----:B------:R-:W2:Y:S04]  /*90d0*/  LDL.LU R17, [R1+0x6c] ;  /* 0x00006c0001117983 */ /* 0x000ea80000300800 */
[----:B0-----:R-:W-:Y:S04]  /*90e0*/  STL [R1+0x31c], R0 ;  /* 0x00031c0001007387 */ /* 0x001fe80000100800 */
[----:B------:R-:W0:Y:S04]  /*90f0*/  LDS.U8 R0, [R2+UR75+0x1848] ;  /* 0x0018484b02007984 */ /* 0x000e280008000000 */
[----:B------:R-:W4:Y:S04]  /*9100*/  LDL.LU R45, [R1+0x60] ;  /* 0x00006000012d7983 */ /* 0x000f280000300800 */
[----:B-1----:R1:W-:Y:S04]  /*9110*/  STL [R1+0x318], R10 ;  /* 0x0003180a01007387 */ /* 0x0023e80000100800 */
[----:B-1----:R-:W4:Y:S04]  /*9120*/  LDL.LU R10, [R1+0x5c] ;  /* 0x00005c00010a7983 */ /* 0x002f280000300800 */
[----:B------:R1:W-:Y:S04]  /*9130*/  STL [R1+0x2e4], R11 ;  /* 0x0002e40b01007387 */ /* 0x0003e80000100800 */
[----:B------:R-:W4:Y:S04]  /*9140*/  LDL.LU R16, [R1+0x58] ;  /* 0x0000580001107983 */ /* 0x000f280000300800 */
[----:B0-----:R-:W-:Y:S04]  /*9150*/  STL [R1+0x2e0], R0 ;  /* 0x0002e00001007387 */ /* 0x001fe80000100800 */
[----:B------:R-:W0:Y:S04]  /*9160*/  LDS.U8 R0, [R2+UR75+0x1c00] ;  /* 0x001c004b02007984 */ /* 0x000e280008000000 */
[----:B-1----:R-:W4:Y:S04]  /*9170*/  LDL.LU R11, [R1+0x54] ;  /* 0x00005400010b7983 */ /* 0x002f280000300800 */
[----:B------:R-:W4:Y:S04]  /*9180*/  LDL.LU R23, [R1+0x50] ;  /* 0x0000500001177983 */ /* 0x000f280000300800 */
[----:B------:R-:W4:Y:S04]  /*9190*/  LDL.LU R20, [R1+0x4c] ;  /* 0x00004c0001147983 */ /* 0x000f280000300800 */
[----:B------:R-:W4:Y:S04]  /*91a0*/  LDL.LU R22, [R1+0x48] ;  /* 0x0000480001167983 */ /* 0x000f280000300800 */
[----:B------:R-:W4:Y:S04]  /*91b0*/  LDL.LU R21, [R1+0x44] ;  /* 0x0000440001157983 */ /* 0x000f280000300800 */
[----:B------:R-:W-:Y:S04]  /*91c0*/  STL [R1+0x324], R61 ;  /* 0x0003243d01007387 */ /* 0x000fe80000100800 */
[----:B------:R-:W-:Y:S04]  /*91d0*/  STL [R1+0x320], R60 ;  /* 0x0003203c01007387 */ /* 0x000fe80000100800 */
[----:B------:R-:W1:Y:S04]  /*91e0*/  LDS.U8 R61, [R2+UR75+0x1c40] ;  /* 0x001c404b023d7984 */ /* 0x000e680008000000 */
[----:B------:R-:W-:Y:S04]  /*91f0*/  LDS.U8 R60, [R2+UR75+0x1c88] ;  /* 0x001c884b023c7984 */ /* 0x000fe80008000000 */
[----:B0-----:R-:W-:Y:S04]  /*9200*/  STL [R1+0x2ec], R0 ;  /* 0x0002ec0001007387 */ /* 0x001fe80000100800 */
[----:B------:R-:W0:Y:S04]  /*9210*/  LDS.U8 R0, [R2+UR75+0x1cc8] ;  /* 0x001cc84b02007984 */ /* 0x000e280008000000 */
[----:B-1----:R-:W-:Y:S04]  /*9220*/  STL [R1+0x2e8], R61 ;  /* 0x0002e83d01007387 */ /* 0x002fe80000100800 */
[----:B------:R-:W-:Y:S04]  /*9230*/  LDS.U8 R61, [R2+UR75+0x1c48] ;  /* 0x001c484b023d7984 */ /* 0x000fe80008000000 */
[----:B0-----:R0:W-:Y:S04]  /*9240*/  STL [R1+0x350], R0 ;  /* 0x0003500001007387 */ /* 0x0011e80000100800 */
[----:B------:R-:W-:Y:S04]  /*9250*/  STL [R1+0x328], R60 ;  /* 0x0003283c01007387 */ /* 0x000fe80000100800 */
[----:B------:R-:W1:Y:S04]  /*9260*/  LDS.U8 R60, [R2+UR75+0x1c08] ;  /* 0x001c084b023c7984 */ /* 0x000e680008000000 */
[----:B0-----:R-:W4:Y:S04]  /*9270*/  LDL.LU R0, [R1+0x64] ;  /* 0x0000640001007983 */ /* 0x001f280000300800 */
[----:B-1----:R-:W-:Y:S04]  /*9280*/  STL [R1+0x2f4], R60 ;  /* 0x0002f43c01007387 */ /* 0x002fe80000100800 */
[----:B------:R-:W0:Y:S04]  /*9290*/  LDS.U8 R60, [R2+UR75+0x1c80] ;  /* 0x001c804b023c7984 */ /* 0x000e280008000000 */
[----:B0-----:R0:W-:Y:S04]  /*92a0*/  STL [R1+0x34c], R60 ;  /* 0x00034c3c01007387 */ /* 0x0011e80000100800 */
[----:B------:R-:W-:Y:S04]  /*92b0*/  STL [R1+0x2f0], R61 ;  /* 0x0002f03d01007387 */ /* 0x000fe80000100800 */
[----:B------:R1:W3:Y:S04]  /*92c0*/  LDS.U8 R61, [R2+UR75+0x1cc0] ;  /* 0x001cc04b023d7984 */ /* 0x0002e80008000000 */
[----:B0-----:R-:W4:Y:S01]  /*92d0*/  LDL.LU R60, [R1+0x68] ;  /* 0x00006800013c7983 */ /* 0x001f220000300800 */
[----:B------:R-:W-:Y:S06]  /*92e0*/  BAR.SYNC.DEFER_BLOCKING 0x0 ;  /* 0x0000000000007b1d */ /* 0x000fec0000010000 */
[----:B-1----:R-:W4:Y:S04]  /*92f0*/  LDL.LU R2, [R1+0x38] ;  /* 0x0000380001027983 */ /* 0x002f280000300800 */
[----:B---3--:R0:W-:Y:S04]  /*9300*/  STL [R1+0x354], R61 ;  /* 0x0003543d01007387 */ /* 0x0081e80000100800 */
[----:B------:R1:W-:Y:S04]  /*9310*/  STS.U8 [R46+UR75], R9 ;  /* 0x000000092e007988 */ /* 0x0003e8000800004b */
[----:B0-----:R-:W3:Y:S04]  /*9320*/  LDL.LU R61, [R1+0x40] ;  /* 0x00004000013d7983 */ /* 0x001ee80000300800 */
[----:B-1----:R-:W3:Y:S04]  /*9330*/  LDL.LU R9, [R1+0x444] ;  /* 0x0004440001097983 */ /* 0x002ee80000300800 */
[----:B--2---:R0:W-:Y:S04]  /*9340*/  STS.U8 [R46+UR75+0x400], R17 ;  /* 0x000400112e007988 */ /* 0x0041e8000800004b */
[----:B0-----:R-:W2:Y:S04]  /*9350*/  LDL.LU R17, [R1+0x440] ;  /* 0x0004400001117983 */ /* 0x001ea80000300800 */
[----:B----4-:R-:W-:Y:S04]  /*9360*/  STS.U8 [R46+UR75+0x1000], R45 ;  /* 0x0010002d2e007988 */ /* 0x010fe8000800004b */
[----:B------:R-:W-:Y:S04]  /*9370*/  STS.U8 [R46+UR75+0x1400], R10 ;  /* 0x0014000a2e007988 */ /* 0x000fe8000800004b */
[----:B------:R-:W-:Y:S04]  /*9380*/  STS.U8 [R46+UR75+0x1800], R16 ;  /* 0x001800102e007988 */ /* 0x000fe8000800004b */
[----:B------:R-:W-:Y:S04]  /*9390*/  STS.U8 [R46+UR75+0x1c00], R11 ;  /* 0x001c000b2e007988 */ /* 0x000fe8000800004b */
[----:B------:R-:W-:Y:S04]  /*93a0*/  STS.U8 [R46+UR75+0x2000], R23 ;  /* 0x002000172e007988 */ /* 0x000fe8000800004b */
[----:B------:R-:W-:Y:S04]  /*93b0*/  STS.U8 [R46+UR75+0x2400], R20 ;  /* 0x002400142e007988 */ /* 0x000fe8000800004b */
[----:B------:R-:W-:Y:S04]  /*93c0*/  STS.U8 [R46+UR75+0xc00], R0 ;  /* 0x000c00002e007988 */ /* 0x000fe8000800004b */
[----:B------:R0:W-:Y:S04]  /*93d0*/  STS.U8 [R46+UR75+0x800], R60 ;  /* 0x0008003c2e007988 */ /* 0x0001e8000800004b */
[----:B0-----:R-:W4:Y:S04]  /*93e0*/  LDL.LU R60, [R1+0x7c] ;  /* 0x00007c00013c7983 */ /* 0x001f280000300800 */
[----:B------:R-:W2:Y:S04]  /*93f0*/  LDL.LU R0, [R1+0x78] ;  /* 0x0000780001007983 */ /* 0x000ea80000300800 */
[----:B------:R-:W2:Y:S04]  /*9400*/  LDL.LU R45, [R1+0x74] ;  /* 0x00007400012d7983 */ /* 0x000ea80000300800 */
[----:B------:R-:W2:Y:S04]  /*9410*/  LDL.LU R10, [R1+0x43c] ;  /* 0x00043c00010a7983 */ /* 0x000ea80000300800 */
[----:B------:R-:W4:Y:S04]  /*9420*/  LDL.LU R16, [R1+0x438] ;  /* 0x0004380001107983 */ /* 0x000f280000300800 */
[----:B------:R-:W4:Y:S04]  /*9430*/  LDL.LU R11, [R1+0x434] ;  /* 0x00043400010b7983 */ /* 0x000f280000300800 */
[----:B------:R-:W4:Y:S04]  /*9440*/  LDL.LU R23, [R1+0x430] ;  /* 0x0004300001177983 */ /* 0x000f280000300800 */
[----:B------:R-:W4:Y:S04]  /*9450*/  LDL.LU R20, [R1+0x42c] ;  /* 0x00042c0001147983 */ /* 0x000f280000300800 */
[----:B------:R0:W-:Y:S04]  /*9460*/  STS.U8 [R46+UR75+0x2800], R22 ;  /* 0x002800162e007988 */ /* 0x0001e8000800004b */
[----:B------:R1:W-:Y:S04]  /*9470*/  STS.U8 [R46+UR75+0x2c00], R21 ;  /* 0x002c00152e007988 */ /* 0x0003e8000800004b */
[----:B0-----:R-:W4:Y:S04]  /*9480*/  LDL.LU R22, [R1+0x428] ;  /* 0x0004280001167983 */ /* 0x001f280000300800 */
[----:B-1----:R-:W4:Y:S04]  /*9490*/  LDL.LU R21, [R1+0x424] ;  /* 0x0004240001157983 */ /* 0x002f280000300800 */
[----:B---3--:R-:W-:Y:S04]  /*94a0*/  STS.U8 [R46+UR75+0x4400], R9 ;  /* 0x004400092e007988 */ /* 0x008fe8000800004b */
[----:B------:R-:W-:Y:S04]  /*94b0*/  STS.U8 [R46+UR75+0x4800], R8 ;  /* 0x004800082e007988 */ /* 0x000fe8000800004b */
[----:B------:R-:W-:Y:S04]  /*94c0*/  STS.U8 [R46+UR75+0x4c00], R31 ;  /* 0x004c001f2e007988 */ /* 0x000fe8000800004b */
[----:B------:R-:W-:Y:S04]  /*94d0*/  STS.U8 [R46+UR75+0x5000], R30 ;  /* 0x0050001e2e007988 */ /* 0x000fe8000800004b */
[----:B------:R-:W-:Y:S04]  /*94e0*/  STS.U8 [R46+UR75+0x5400], R29 ;  /* 0x0054001d2e007988 */ /* 0x000fe8000800004b */
[----:B------:R-:W-:Y:S04]  /*94f0*/  STS.U8 [R46+UR75+0x5800], R28 ;  /* 0x0058001c2e007988 */ /* 0x000fe8000800004b */
[----:B--2---:R-:W-:Y:S04]  /*9500*/  STS.U8 [R46+UR75+0x4000], R10 ;  /* 0x0040000a2e007988 */ /* 0x004fe8000800004b */
[----:B----4-:R-:W-:Y:S04]  /*9510*/  STS.U8 [R46+UR75+0x3c00], R11 ;  /* 0x003c000b2e007988 */ /* 0x010fe8000800004b */
[----:B------:R0:W-:Y:S04]  /*9520*/  STS.U8 [R46+UR75+0x3800], R20 ;  /* 0x003800142e007988 */ /* 0x0001e8000800004b */
[----:B0-----:R-:W2:Y:S04]  /*9530*/  LDL.LU R20, [R1+0x420] ;  /* 0x0004200001147983 */ /* 0x001ea80000300800 */
[----:B------:R-:W3:Y:S04]  /*9540*/  LDL.LU R11, [R1+0x41c] ;  /* 0x00041c00010b7983 */ /* 0x000ee80000300800 */
[----:B------:R-:W4:Y:S04]  /*9550*/  LDL.LU R10, [R1+0x418] ;  /* 0x00041800010a7983 */ /* 0x000f280000300800 */
[----:B------:R-:W4:Y:S04]  /*9560*/  LDL.LU R9, [R1+0x414] ;  /* 0x0004140001097983 */ /* 0x000f280000300800 */
[----:B------:R-:W4:Y:S04]  /*9570*/  LDL.LU R8, [R1+0x410] ;  /* 0x0004100001087983 */ /* 0x000f280000300800 */
[----:B------:R-:W4:Y:S04]  /*9580*/  LDL.LU R31, [R1+0x40c] ;  /* 0x00040c00011f7983 */ /* 0x000f280000300800 */
[----:B------:R-:W4:Y:S04]  /*9590*/  LDL.LU R30, [R1+0x408] ;  /* 0x00040800011e7983 */ /* 0x000f280000300800 */
[----:B------:R-:W4:Y:S04]  /*95a0*/  LDL.LU R29, [R1+0x404] ;  /* 0x00040400011d7983 */ /* 0x000f280000300800 */
[----:B------:R-:W4:Y:S04]  /*95b0*/  LDL.LU R28, [R1+0x400] ;  /* 0x00040000011c7983 */ /* 0x000f280000300800 */
[----:B------:R0:W-:Y:S04]  /*95c0*/  STS.U8 [R46+UR75+0x3400], R2 ;  /* 0x003400022e007988 */ /* 0x0001e8000800004b */
[----:B------:R-:W-:Y:S01]  /*95d0*/  STS.U8 [R46+UR75+0x3000], R61 ;  /* 0x0030003d2e007988 */ /* 0x000fe2000800004b */
[----:B0-----:R-:W-:-:S03]  /*95e0*/  LOP3.LUT R2, R46, 0x40, RZ, 0x3c, !PT ;  /* 0x000000402e027812 */ /* 0x001fc600078e3cff */
[----:B------:R-:W-:Y:S04]  /*95f0*/  STS.U8 [R46+UR75+0x5c00], R52 ;  /* 0x005c00342e007988 */ /* 0x000fe8000800004b */
        /* <DEDUP_REMOVED lines=28> */
[----:B--2---:R-:W-:Y:S04]  /*97c0*/  STS.U8 [R2+UR75+0x2e00], R20 ;  /* 0x002e001402007988 */ /* 0x004fe8000800004b */
[----:B---3--:R-:W-:Y:S04]  /*97d0*/  STS.U8 [R2+UR75+0x2a00], R11 ;  /* 0x002a000b02007988 */ /* 0x008fe8000800004b */
[----:B----4-:R-:W-:Y:S04]  /*97e0*/  STS.U8 [R2+UR75+0x2600], R10 ;  /* 0x0026000a02007988 */ /* 0x010fe8000800004b */
[----:B------:R-:W-:Y:S04]  /*97f0*/  STS.U8 [R2+UR75+0x2200], R9 ;  /* 0x0022000902007988 */ /* 0x000fe8000800004b */
[----:B------:R-:W-:Y:S04]  /*9800*/  STS.U8 [R2+UR75+0x1e00], R8 ;  /* 0x001e000802007988 */ /* 0x000fe8000800004b */
[----:B------:R-:W-:Y:S04]  /*9810*/  STS.U8 [R2+UR75+0x1a00], R31 ;  /* 0x001a001f02007988 */ /* 0x000fe8000800004b */
[----:B------:R-:W-:Y:S04]  /*9820*/  STS.U8 [R2+UR75+0x1600], R30 ;  /* 0x0016001e02007988 */ /* 0x000fe8000800004b */
[----:B------:R-:W-:Y:S04]  /*9830*/  STS.U8 [R2+UR75+0x1200], R29 ;  /* 0x0012001d02007988 */ /* 0x000fe8000800004b */
[----:B------:R0:W-:Y:S04]  /*9840*/  STS.U8 [R2+UR75+0xe00], R28 ;  /* 0x000e001c02007988 */ /* 0x0001e8000800004b */
[----:B0-----:R-:W2:Y:S04]  /*9850*/  LDL.LU R28, [R1+0x3fc] ;  /* 0x0003fc00011c7983 */ /* 0x001ea80000300800 */
[----:B------:R-:W2:Y:S04]  /*9860*/  LDL.LU R29, [R1+0x3f8] ;  /* 0x0003f800011d7983 */ /* 0x000ea80000300800 */
[----:B------:R-:W2:Y:S04]  /*9870*/  LDL.LU R30, [R1+0x3f4] ;  /* 0x0003f400011e7983 */ /* 0x000ea80000300800 */
[----:B------:R-:W2:Y:S04]  /*9880*/  LDL.LU R31, [R1+0x3f0] ;  /* 0x0003f000011f7983 */ /* 0x000ea80000300800 */
[----:B------:R-:W3:Y:S04]  /*9890*/  LDL.LU R8, [R1+0x3ec] ;  /* 0x0003ec0001087983 */ /* 0x000ee80000300800 */
[----:B------:R-:W3:Y:S04]  /*98a0*/  LDL.LU R9, [R1+0x3e8] ;  /* 0x0003e80001097983 */ /* 0x000ee80000300800 */
[----:B------:R-:W3:Y:S04]  /*98b0*/  LDL.LU R10, [R1+0x3e4] ;  /* 0x0003e400010a7983 */ /* 0x000ee80000300800 */
[----:B------:R-:W3:Y:S04]  /*98c0*/  LDL.LU R11, [R1+0x3e0] ;  /* 0x0003e000010b7983 */ /* 0x000ee80000300800 */
[----:B------:R-:W4:Y:S04]  /*98d0*/  LDL.LU R20, [R1+0x3dc] ;  /* 0x0003dc0001147983 */ /* 0x000f280000300800 */
[----:B------:R-:W4:Y:S04]  /*98e0*/  LDL.LU R21, [R1+0x3d8] ;  /* 0x0003d80001157983 */ /* 0x000f280000300800 */
[----:B------:R-:W4:Y:S04]  /*98f0*/  LDL.LU R22, [R1+0x3d4] ;  /* 0x0003d40001167983 */ /* 0x000f280000300800 */
[----:B------:R-:W4:Y:S04]  /*9900*/  LDL.LU R23, [R1+0x3d0] ;  /* 0x0003d00001177983 */ /* 0x000f280000300800 */
[----:B------:R-:W-:Y:S04]  /*9910*/  STS.U8 [R2+UR75+0x7600], R57 ;  /* 0x0076003902007988 */ /* 0x000fe8000800004b */
[----:B------:R-:W-:Y:S04]  /*9920*/  STS.U8 [R2+UR75+0x7a00], R58 ;  /* 0x007a003a02007988 */ /* 0x000fe8000800004b */
[----:B------:R-:W-:Y:S01]  /*9930*/  STS.U8 [R2+UR75+0x7e00], R59 ;  /* 0x007e003b02007988 */ /* 0x000fe2000800004b */
[----:B------:R-:W-:Y:S06]  /*9940*/  BAR.SYNC.DEFER_BLOCKING 0x0 ;  /* 0x0000000000007b1d */ /* 0x000fec0000010000 */
[----:B------:R-:W2:Y:S04]  /*9950*/  LDL.LU R16, [R1+0x3cc] ;  /* 0x0003cc0001107983 */ /* 0x000ea80000300800 */
[----:B------:R-:W2:Y:S04]  /*9960*/  LDL.LU R17, [R1+0x3c8] ;  /* 0x0003c80001117983 */ /* 0x000ea80000300800 */
[----:B------:R-:W2:Y:S04]  /*9970*/  LDL.LU R18, [R1+0x3c4] ;  /* 0x0003c40001127983 */ /* 0x000ea80000300800 */
[----:B------:R-:W2:Y:S04]  /*9980*/  LDL.LU R19, [R1+0x3c0] ;  /* 0x0003c00001137983 */ /* 0x000ea80000300800 */
[----:B------:R-:W0:Y:S04]  /*9990*/  LDSM.16.M88.4 R56, [R15+UR75] ;  /* 0x0000004b0f38783b */ /* 0x000e280008000200 */
[----:B------:R-:W1:Y:S04]  /*99a0*/  LDSM.16.M88.4 R40, [R15+UR75+0x2000] ;  /* 0x0020004b0f28783b */ /* 0x000e680008000200 */
[----:B------:R-:W2:Y:S04]  /*99b0*/  LDL.LU R12, [R1+0x3bc] ;  /* 0x0003bc00010c7983 */ /* 0x000ea80000300800 */
[----:B------:R-:W2:Y:S04]  /*99c0*/  LDL.LU R13, [R1+0x3b8] ;  /* 0x0003b800010d7983 */ /* 0x000ea80000300800 */
[----:B------:R-:W2:Y:S04]  /*99d0*/  LDL.LU R14, [R1+0x3b4] ;  /* 0x0003b400010e7983 */ /* 0x000ea80000300800 */
[----:B0-----:R-:W-:Y:S04]  /*99e0*/  STL [R1+0x37c], R58 ;  /* 0x00037c3a01007387 */ /* 0x001fe80000100800 */
[----:B------:R-:W-:Y:S01]  /*99f0*/  STL [R1+0x378], R59 ;  /* 0x0003783b01007387 */ /* 0x000fe20000100800 */
[----:B-1----:R-:W-:-:S02]  /*9a00*/  IMAD.MOV.U32 R2, RZ, RZ, R40 ;  /* 0x000000ffff027224 */ /* 0x002fc400078e0028 */
[----:B------:R-:W-:Y:S01]  /*9a10*/  IMAD.MOV.U32 R3, RZ, RZ, R41 ;  /* 0x000000ffff037224 */ /* 0x000fe200078e0029 */
[----:B------:R-:W-:Y:S04]  /*9a20*/  STL.64 [R1], R40 ;  /* 0x0000002801007387 */ /* 0x000fe80000100a00 */
[----:B------:R-:W-:Y:S04]  /*9a30*/  STL.64 [R1+0x8], R42 ;  /* 0x0000082a01007387 */ /* 0x000fe80000100a00 */
[----:B------:R-:W0:Y:S04]  /*9a40*/  LDSM.16.M88.4 R40, [R15+UR75+0x4000] ;  /* 0x0040004b0f28783b */ /* 0x000e280008000200 */
[----:B0-----:R-:W-:Y:S01]  /*9a50*/  STL.64 [R1+0x10], R40 ;  /* 0x0000102801007387 */ /* 0x001fe20000100a00 */
[----:B------:R-:W-:-:S02]  /*9a60*/  IMAD.MOV.U32 R6, RZ, RZ, R40 ;  /* 0x000000ffff067224 */ /* 0x000fc400078e0028 */
[----:B------:R-:W-:Y:S01]  /*9a70*/  IMAD.MOV.U32 R7, RZ, RZ, R41 ;  /* 0x000000ffff077224 */ /* 0x000fe200078e0029 */
[----:B------:R-:W-:Y:S04]  /*9a80*/  STL.64 [R1+0x18], R42 ;  /* 0x0000182a01007387 */ /* 0x000fe80000100a00 */
[----:B------:R0:W1:Y:S04]  /*9a90*/  LDSM.16.M88.4 R40, [R15+UR75+0x6000] ;  /* 0x0060004b0f28783b */ /* 0x0000680008000200 */
[----:B0-----:R-:W2:Y:S01]  /*9aa0*/  LDL.LU R15, [R1+0x3b0] ;  /* 0x0003b000010f7983 */ /* 0x001ea20000300800 */
[----:B------:R-:W-:-:S02]  /*9ab0*/  F2FP.F16.E5M2.UNPACK_B R6, R6 ;  /* 0x00000006ff06723e */ /* 0x000fc400020004ff */
[----:B------:R-:W-:Y:S01]  /*9ac0*/  F2FP.F16.E5M2.UNPACK_B R7, R7 ;  /* 0x00000007ff07723e */ /* 0x000fe200020004ff */
[----:B-1----:R0:W-:Y:S01]  /*9ad0*/  STL [R1+0x20], R40 ;  /* 0x0000202801007387 */ /* 0x0021e20000100800 */
[----:B------:R-:W-:Y:S02]  /*9ae0*/  IMAD.MOV.U32 R0, RZ, RZ, R40 ;  /* 0x000000ffff007224 */ /* 0x000fe400078e0028 */
[----:B------:R-:W-:Y:S01]  /*9af0*/  IMAD.MOV.U32 R58, RZ, RZ, R41 ;  /* 0x000000ffff3a7224 */ /* 0x000fe200078e0029 */
[----:B------:R1:W-:Y:S01]  /*9b00*/  STL.64 [R1+0x28], R42 ;  /* 0x0000282a01007387 */ /* 0x0003e20000100a00 */
[----:B------:R-:W-:Y:S02]  /*9b10*/  IMAD R41, R27, 0x100, R26 ;  /* 0x000001001b297824 */ /* 0x000fe400078e021a */
[----:B0-----:R-:W-:-:S03]  /*9b20*/  IMAD R40, R25, 0x100, R24 ;  /* 0x0000010019287824 */ /* 0x001fc600078e0218 */
[----:B------:R-:W-:Y:S01]  /*9b30*/  F2FP.F16.E5M2.UNPACK_B R41, R41 ;  /* 0x00000029ff29723e */ /* 0x000fe200020004ff */
[----:B------:R-:W2:Y:S01]  /*9b40*/  LDL.LU R24, [R1+0x3ac] ;  /* 0x0003ac0001187983 */ /* 0x000ea20000300800 */
[----:B-1----:R-:W-:Y:S02]  /*9b50*/  IMAD R42, R48, 0x100, R49 ;  /* 0x00000100302a7824 */ /* 0x002fe400078e0231 */
[----:B------:R-:W-:Y:S01]  /*9b60*/  IMAD R43, R44, 0x100, R47 ;  /* 0x000001002c2b7824 */ /* 0x000fe200078e022f */
[----:B------:R-:W-:Y:S01]  /*9b70*/  F2FP.F16.E5M2.UNPACK_B R40, R40 ;  /* 0x00000028ff28723e */ /* 0x000fe200020004ff */
[----:B------:R-:W2:Y:S01]  /*9b80*/  LDL.LU R25, [R1+0x3a8] ;  /* 0x0003a80001197983 */ /* 0x000ea20000300800 */
[----:B------:R-:W-:Y:S02]  /*9b90*/  F2FP.F16.E5M2.UNPACK_B R42, R42 ;  /* 0x0000002aff2a723e */ /* 0x000fe400020004ff */
[----:B------:R-:W-:Y:S01]  /*9ba0*/  F2FP.F16.E5M2.UNPACK_B R43, R43 ;  /* 0x0000002bff2b723e */ /* 0x000fe200020004ff */
[----:B------:R-:W2:Y:S04]  /*9bb0*/  LDL.LU R26, [R1+0x3a4] ;  /* 0x0003a400011a7983 */ /* 0x000ea80000300800 */
[----:B------:R-:W2:Y:S02]  /*9bc0*/  LDL.LU R27, [R1+0x3a0] ;  /* 0x0003a000011b7983 */ /* 0x000ea40000300800 */
[----:B----4-:R-:W-:Y:S01]  /*9bd0*/  HMMA.16816.F32 R48, R40, R6, R20 ;  /* 0x000000062830723c */ /* 0x010fe20000001814 */
[----:B------:R-:W-:-:S02]  /*9be0*/  IMAD R20, R33, 0x100, R32 ;  /* 0x0000010021147824 */ /* 0x000fc400078e0220 */
[----:B------:R-:W4:Y:S01]  /*9bf0*/  LDL.LU R32, [R1+0x39c] ;  /* 0x00039c0001207983 */ /* 0x000f220000300800 */
[----:B------:R-:W-:-:S03]  /*9c00*/  IMAD R21, R35, 0x100, R34 ;  /* 0x0000010023157824 */ /* 0x000fc600078e0222 */
[----:B------:R-:W4:Y:S04]  /*9c10*/  LDL.LU R33, [R1+0x398] ;  /* 0x0003980001217983 */ /* 0x000f280000300800 */
[----:B------:R-:W4:Y:S04]  /*9c20*/  LDL.LU R34, [R1+0x394] ;  /* 0x0003940001227983 */ /* 0x000f280000300800 */
[----:B------:R-:W4:Y:S01]  /*9c30*/  LDL.LU R35, [R1+0x390] ;  /* 0x0003900001237983 */ /* 0x000f220000300800 */
[----:B------:R-:W-:Y:S02]  /*9c40*/  F2FP.F16.E5M2.UNPACK_B R2, R2 ;  /* 0x00000002ff02723e */ /* 0x000fe400020004ff */
[----:B------:R-:W-:Y:S01]  /*9c50*/  F2FP.F16.E5M2.UNPACK_B R3, R3 ;  /* 0x00000003ff03723e */ /* 0x000fe200020004ff */
[----:B------:R-:W-:-:S02]  /*9c60*/  IMAD R22, R37, 0x100, R36 ;  /* 0x0000010025167824 */ /* 0x000fc400078e0224 */
[----:B------:R-:W4:Y:S01]  /*9c70*/  LDL.LU R36, [R1+0x38c] ;  /* 0x00038c0001247983 */ /* 0x000f220000300800 */
[----:B------:R-:W-:-:S03]  /*9c80*/  IMAD R23, R39, 0x100, R38 ;  /* 0x0000010027177824 */ /* 0x000fc600078e0226 */
[----:B------:R-:W4:Y:S01]  /*9c90*/  LDL.LU R37, [R1+0x388] ;  /* 0x0003880001257983 */ /* 0x000f220000300800 */
[----:B---3--:R-:W-:Y:S03]  /*9ca0*/  HMMA.16816.F32 R44, R40, R2, R8 ;  /* 0x00000002282c723c */ /* 0x008fe60000001808 */
[----:B------:R-:W3:Y:S01]  /*9cb0*/  LDL.LU R38, [R1+0x384] ;  /* 0x0003840001267983 */ /* 0x000ee20000300800 */
[----:B------:R-:W-:-:S03]  /*9cc0*/  F2FP.F16.E5M2.UNPACK_B R4, R56 ;  /* 0x00000038ff04723e */ /* 0x000fc600020004ff */
[----:B------:R-:W3:Y:S01]  /*9cd0*/  LDL.LU R39, [R1+0x380] ;  /* 0x0003800001277983 */ /* 0x000ee20000300800 */
[----:B------:R-:W-:-:S03]  /*9ce0*/  F2FP.F16.E5M2.UNPACK_B R5, R57 ;  /* 0x00000039ff05723e */ /* 0x000fc600020004ff */
[----:B------:R-:W3:Y:S01]  /*9cf0*/  LDL.LU R10, [R1+0x4] ;  /* 0x00000400010a7983 */ /* 0x000ee20000300800 */
[----:B------:R-:W-:Y:S02]  /*9d00*/  F2FP.F16.E5M2.UNPACK_B R20, R20 ;  /* 0x00000014ff14723e */ /* 0x000fe400020004ff */
[----:B------:R-:W-:Y:S01]  /*9d10*/  F2FP.F16.E5M2.UNPACK_B R21, R21 ;  /* 0x00000015ff15723e */ /* 0x000fe200020004ff */
[----:B------:R-:W3:Y:S01]  /*9d20*/  LDL.LU R11, [R1+0x10] ;  /* 0x00001000010b7983 */ /* 0x000ee20000300800 */
[----:B------:R-:W-:Y:S02]  /*9d30*/  F2FP.F16.E5M2.UNPACK_B R22, R22 ;  /* 0x00000016ff16723e */ /* 0x000fe400020004ff */
[----:B------:R-:W-:Y:S01]  /*9d40*/  F2FP.F16.E5M2.UNPACK_B R23, R23 ;  /* 0x00000017ff17723e */ /* 0x000fe200020004ff */
[----:B------:R-:W3:Y:S01]  /*9d50*/  LDL.LU R59, [R1+0xa4] ;  /* 0x0000a400013b7983 */ /* 0x000ee20000300800 */
[----:B------:R-:W-:Y:S02]  /*9d60*/  F2FP.F16.E5M2.UNPACK_B R8, R0 ;  /* 0x00000000ff08723e */ /* 0x000fe400020004ff */
[----:B------:R-:W-:Y:S01]  /*9d70*/  F2FP.F16.E5M2.UNPACK_B R9, R58 ;  /* 0x0000003aff09723e */ /* 0x000fe200020004ff */
[----:B------:R-:W3:Y:S04]  /*9d80*/  LDL.LU R55, [R1+0xa0] ;  /* 0x0000a00001377983 */ /* 0x000ee80000300800 */
[----:B------:R-:W3:Y:S04]  /*9d90*/  LDL.LU R54, [R1+0xac] ;  /* 0x0000ac0001367983 */ /* 0x000ee80000300800 */
[----:B------:R-:W3:Y:S01]  /*9da0*/  LDL.LU R53, [R1+0xa8] ;  /* 0x0000a80001357983 */ /* 0x000ee20000300800 */
[C---:B--2---:R-:W-:Y:S03]  /*9db0*/  HMMA.16816.F32 R28, R40.reuse, R4, R28 ;  /* 0x00000004281c723c */ /* 0x044fe6000000181c */
[----:B------:R-:W2:Y:S04]  /*9dc0*/  LDL.LU R52, [R1+0xb4] ;  /* 0x0000b40001347983 */ /* 0x000ea80000300800 */
[----:B------:R-:W2:Y:S01]  /*9dd0*/  LDL.LU R61, [R1+0xb0] ;  /* 0x0000b000013d7983 */ /* 0x000ea20000300800 */
[----:B------:R-:W-:Y:S03]  /*9de0*/  HMMA.16816.F32 R16, R40, R8, R16 ;  /* 0x000000082810723c */ /* 0x000fe60000001810 */
[----:B------:R-:W2:Y:S04]  /*9df0*/  LDL.LU R60, [R1+0xbc] ;  /* 0x0000bc00013c7983 */ /* 0x000ea80000300800 */
[----:B------:R-:W2:Y:S01]  /*9e00*/  LDL.LU R0, [R1+0xb8] ;  /* 0x0000b80001007983 */ /* 0x000ea20000300800 */
[C---:B------:R-:W-:Y:S03]  /*9e10*/  HMMA.16816.F32 R12, R20.reuse, R4, R12 ;  /* 0x00000004140c723c */ /* 0x040fe6000000180c */
[----:B------:R-:W2:Y:S04]  /*9e20*/  LDL.LU R4, [R1+0x90] ;  /* 0x0000900001047983 */ /* 0x000ea80000300800 */
[----:B------:R-:W2:Y:S01]  /*9e30*/  LDL.LU R5, [R1+0x98] ;  /* 0x0000980001057983 */ /* 0x000ea20000300800 */
[C---:B------:R-:W-:Y:S03]  /*9e40*/  HMMA.16816.F32 R40, R20.reuse, R2, R24 ;  /* 0x000000021428723c */ /* 0x040fe60000001818 */
[----:B------:R-:W2:Y:S04]  /*9e50*/  LDL.LU R2, [R1+0x80] ;  /* 0x0000800001027983 */ /* 0x000ea80000300800 */
[----:B------:R-:W2:Y:S01]  /*9e60*/  LDL.LU R3, [R1+0x88] ;  /* 0x0000880001037983 */ /* 0x000ea20000300800 */
[----:B----4-:R-:W-:Y:S03]  /*9e70*/  HMMA.16816.F32 R24, R20, R6, R32 ;  /* 0x000000061418723c */ /* 0x010fe60000001820 */
[----:B------:R-:W2:Y:S04]  /*9e80*/  LDL.LU R32, [R1+0x84] ;  /* 0x0000840001207983 */ /* 0x000ea80000300800 */
[----:B------:R-:W4:Y:S04]  /*9e90*/  LDL.LU R33, [R1+0x8c] ;  /* 0x00008c0001217983 */ /* 0x000f280000300800 */
[----:B------:R-:W3:Y:S04]  /*9ea0*/  LDL.LU R34, [R1+0x94] ;  /* 0x0000940001227983 */ /* 0x000ee80000300800 */
[----:B------:R-:W3:Y:S04]  /*9eb0*/  LDL.LU R35, [R1+0x9c] ;  /* 0x00009c0001237983 */ /* 0x000ee80000300800 */
[----:B------:R-:W3:Y:S04]  /*9ec0*/  LDL.LU R6, [R1+0x14] ;  /* 0x0000140001067983 */ /* 0x000ee80000300800 */
[----:B------:R-:W3:Y:S01]  /*9ed0*/  LDL.LU R7, [R1+0x20] ;  /* 0x0000200001077983 */ /* 0x000ee20000300800 */
[----:B--2---:R-:W-:-:S02]  /*9ee0*/  IMAD R2, R2, 0x100, R32 ;  /* 0x0000010002027824 */ /* 0x004fc400078e0220 */
[----:B----4-:R-:W-:Y:S02]  /*9ef0*/  IMAD R3, R3, 0x100, R33 ;  /* 0x0000010003037824 */ /* 0x010fe400078e0221 */
[----:B---3--:R-:W-:Y:S02]  /*9f00*/  IMAD R4, R4, 0x100, R34 ;  /* 0x0000010004047824 */ /* 0x008fe400078e0222 */
[----:B------:R-:W-:Y:S02]  /*9f10*/  IMAD R5, R5, 0x100, R35 ;  /* 0x0000010005057824 */ /* 0x000fe400078e0223 */
[----:B------:R-:W-:Y:S01]  /*9f20*/  HMMA.16816.F32 R32, R20, R8, R36 ;  /* 0x000000081420723c */ /* 0x000fe20000001824 */
[----:B------:R-:W2:Y:S01]  /*9f30*/  LDL.LU R39, [R1] ;  /* 0x0000000001277983 */ /* 0x000ea20000300800 */
[----:B------:R-:W-:Y:S02]  /*9f40*/  F2FP.F16.E5M2.UNPACK_B R20, R2 ;  /* 0x00000002ff14723e */ /* 0x000fe400020004ff */
[----:B------:R-:W-:-:S02]  /*9f50*/  F2FP.F16.E5M2.UNPACK_B R21, R3 ;  /* 0x00000003ff15723e */ /* 0x000fc400020004ff */
[----:B------:R-:W-:Y:S02]  /*9f60*/  F2FP.F16.E5M2.UNPACK_B R22, R4 ;  /* 0x00000004ff16723e */ /* 0x000fe400020004ff */
[----:B------:R-:W-:Y:S02]  /*9f70*/  F2FP.F16.E5M2.UNPACK_B R23, R5 ;  /* 0x00000005ff17723e */ /* 0x000fe400020004ff */
[----:B------:R-:W-:Y:S02]  /*9f80*/  F2FP.F16.E5M2.UNPACK_B R3, R10.H1 ;  /* 0x0000000aff03723e */ /* 0x000fe400030004ff */
[----:B------:R-:W-:Y:S02]  /*9f90*/  F2FP.F16.E5M2.UNPACK_B R4, R11.H1 ;  /* 0x0000000bff04723e */ /* 0x000fe400030004ff */
[----:B------:R-:W-:Y:S02]  /*9fa0*/  F2FP.F16.E5M2.UNPACK_B R5, R6.H1 ;  /* 0x00000006ff05723e */ /* 0x000fe400030004ff */
[----:B------:R-:W-:-:S02]  /*9fb0*/  F2FP.F16.E5M2.UNPACK_B R6, R7.H1 ;  /* 0x00000007ff06723e */ /* 0x000fc400030004ff */
[----:B------:R-:W-:Y:S02]  /*9fc0*/  F2FP.F16.E5M2.UNPACK_B R36, R56.H1 ;  /* 0x00000038ff24723e */ /* 0x000fe400030004ff */
[----:B------:R-:W-:Y:S02]  /*9fd0*/  F2FP.F16.E5M2.UNPACK_B R37, R57.H1 ;  /* 0x00000039ff25723e */ /* 0x000fe400030004ff */
[----:B------:R-:W-:Y:S01]  /*9fe0*/  F2FP.F16.E5M2.UNPACK_B R7, R58.H1 ;  /* 0x0000003aff07723e */ /* 0x000fe200030004ff */
[----:B------:R-:W-:Y:S01]  /*9ff0*/  IMAD R38, R53, 0x100, R54 ;  /* 0x0000010035267824 */ /* 0x000fe200078e0236 */
[----:B------:R-:W3:Y:S03]  /*a000*/  LDL.LU R58, [R1+0x37c] ;  /* 0x00037c00013a7983 */ /* 0x000ee60000300800 */
[C---:B------:R-:W-:Y:S08]  /*a010*/  HMMA.16816.F32 R28, R20.reuse, R36, R28 ;  /* 0x00000024141c723c */ /* 0x040ff0000000181c */
[----:B------:R-:W-:Y:S01]  /*a020*/  HMMA.16816.F32 R16, R20, R6, R16 ;  /* 0x000000061410723c */ /* 0x000fe20000001810 */
[----:B--2---:R-:W-:Y:S01]  /*a030*/  F2FP.F16.E5M2.UNPACK_B R2, R39.H1 ;  /* 0x00000027ff02723e */ /* 0x004fe200030004ff */
[----:B------:R-:W-:-:S02]  /*a040*/  IMAD R39, R55, 0x100, R59 ;  /* 0x0000010037277824 */ /* 0x000fc400078e023b */
[----:B------:R-:W2:Y:S04]  /*a050*/  LDL.LU R59, [R1+0xdc] ;  /* 0x0000dc00013b7983 */ /* 0x000ea80000300800 */
[C---:B------:R-:W-:Y:S08]  /*a060*/  HMMA.16816.F32 R8, R20.reuse, R2, R44 ;  /* 0x000000021408723c */ /* 0x040ff0000000182c */
[----:B------:R-:W-:Y:S01]  /*a070*/  HMMA.16816.F32 R44, R20, R4, R48 ;  /* 0x00000004142c723c */ /* 0x000fe20000001830 */
[----:B------:R-:W-:Y:S01]  /*a080*/  IMAD R48, R61, 0x100, R52 ;  /* 0x000001003d307824 */ /* 0x000fe200078e0234 */
[----:B------:R-:W4:Y:S01]  /*a090*/  LDL.LU R50, [R1+0xe0] ;  /* 0x0000e00001327983 */ /* 0x000f220000300800 */
[----:B------:R-:W-:Y:S01]  /*a0a0*/  IMAD R49, R0, 0x100, R60 ;  /* 0x0000010000317824 */ /* 0x000fe200078e023c */
[----:B------:R-:W-:-:S02]  /*a0b0*/  F2FP.F16.E5M2.UNPACK_B R20, R39 ;  /* 0x00000027ff14723e */ /* 0x000fc400020004ff */
[----:B------:R-:W2:Y:S01]  /*a0c0*/  LDL.LU R51, [R1+0xec] ;  /* 0x0000ec0001337983 */ /* 0x000ea20000300800 */
[----:B------:R-:W-:Y:S02]  /*a0d0*/  F2FP.F16.E5M2.UNPACK_B R21, R38 ;  /* 0x00000026ff15723e */ /* 0x000fe400020004ff */
[----:B------:R-:W-:Y:S01]  /*a0e0*/  F2FP.F16.E5M2.UNPACK_B R22, R48 ;  /* 0x00000030ff16723e */ /* 0x000fe200020004ff */
[----:B------:R-:W2:Y:S01]  /*a0f0*/  LDL.LU R57, [R1+0xe8] ;  /* 0x0000e80001397983 */ /* 0x000ea20000300800 */
[----:B------:R-:W-:-:S03]  /*a100*/  F2FP.F16.E5M2.UNPACK_B R23, R49 ;  /* 0x00000031ff17723e */ /* 0x000fc600020004ff */
[----:B------:R-:W2:Y:S04]  /*a110*/  LDL.LU R56, [R1+0xf4] ;  /* 0x0000f40001387983 */ /* 0x000ea80000300800 */
[----:B------:R-:W2:Y:S01]  /*a120*/  LDL.LU R61, [R1+0xf0] ;  /* 0x0000f000013d7983 */ /* 0x000ea20000300800 */
[C---:B------:R-:W-:Y:S03]  /*a130*/  HMMA.16816.F32 R52, R20.reuse, R36, R12 ;  /* 0x000000241434723c */ /* 0x040fe6000000180c */
[----:B------:R-:W2:Y:S04]  /*a140*/  LDL.LU R60, [R1+0xfc] ;  /* 0x0000fc00013c7983 */ /* 0x000ea80000300800 */
[----:B------:R-:W2:Y:S04]  /*a150*/  LDL.LU R0, [R1+0xf8] ;  /* 0x0000f80001007983 */ /* 0x000ea80000300800 */
[----:B------:R-:W4:Y:S04]  /*a160*/  LDL.LU R39, [R1+0xe4] ;  /* 0x0000e40001277983 */ /* 0x000f280000300800 */
[----:B------:R-:W2:Y:S04]  /*a170*/  LDL R38, [R1+0x2c] ;  /* 0x00002c0001267983 */ /* 0x000ea80000100800 */
[----:B------:R-:W2:Y:S04]  /*a180*/  LDL R48, [R1+0x28] ;  /* 0x0000280001307983 */ /* 0x000ea80000100800 */
[----:B------:R-:W2:Y:S04]  /*a190*/  LDL R49, [R1+0x1c] ;  /* 0x00001c0001317983 */ /* 0x000ea80000100800 */
[----:B------:R-:W2:Y:S01]  /*a1a0*/  LDL.LU R12, [R1+0xd8] ;  /* 0x0000d800010c7983 */ /* 0x000ea20000300800 */
[C---:B------:R-:W-:Y:S03]  /*a1b0*/  HMMA.16816.F32 R40, R20.reuse, R2, R40 ;  /* 0x000000021428723c */ /* 0x040fe60000001828 */
[----:B------:R-:W3:Y:S04]  /*a1c0*/  LDL.LU R13, [R1+0xd0] ;  /* 0x0000d000010d7983 */ /* 0x000ee80000300800 */
[----:B------:R-:W4:Y:S01]  /*a1d0*/  LDL.LU R14, [R1+0xc8] ;  /* 0x0000c800010e7983 */ /* 0x000f220000300800 */
[----:B------:R-:W-:Y:S03]  /*a1e0*/  HMMA.16816.F32 R24, R20, R4, R24 ;  /* 0x000000041418723c */ /* 0x000fe60000001818 */
[----:B------:R-:W4:Y:S04]  /*a1f0*/  LDL.LU R15, [R1+0xc0] ;  /* 0x0000c000010f7983 */ /* 0x000f280000300800 */
[----:B------:R-:W4:Y:S04]  /*a200*/  LDL R36, [R1+0xc] ;  /* 0x00000c0001247983 */ /* 0x000f280000100800 */
[----:B------:R-:W4:Y:S04]  /*a210*/  LDL R37, [R1+0x18] ;  /* 0x0000180001257983 */ /* 0x000f280000100800 */
[----:B------:R-:W4:Y:S04]  /*a220*/  LDL.LU R2, [R1+0xc4] ;  /* 0x0000c40001027983 */ /* 0x000f280000300800 */
[----:B------:R-:W4:Y:S04]  /*a230*/  LDL R3, [R1+0x8] ;  /* 0x0000080001037983 */ /* 0x000f280000100800 */
[----:B------:R-:W4:Y:S04]  /*a240*/  LDL.LU R4, [R1+0xd4] ;  /* 0x0000d40001047983 */ /* 0x000f280000300800 */
[----:B------:R-:W4:Y:S01]  /*a250*/  LDL.LU R5, [R1+0xcc] ;  /* 0x0000cc0001057983 */ /* 0x000f220000300800 */
[----:B--2---:R-:W-:-:S03]  /*a260*/  IMAD R12, R12, 0x100, R59 ;  /* 0x000001000c0c7824 */ /* 0x004fc600078e023b */
[----:B------:R-:W2:Y:S01]  /*a270*/  LDL.LU R59, [R1+0x378] ;  /* 0x00037800013b7983 */ /* 0x000ea20000300800 */
[----:B------:R-:W-:Y:S01]  /*a280*/  HMMA.16816.F32 R32, R20, R6, R32 ;  /* 0x000000061420723c */ /* 0x000fe20000001820 */
[----:B---3--:R-:W-:Y:S02]  /*a290*/  F2FP.F16.E5M2.UNPACK_B R20, R58 ;  /* 0x0000003aff14723e */ /* 0x008fe400020004ff */
[----:B------:R-:W-:Y:S01]  /*a2a0*/  F2FP.F16.E5M2.UNPACK_B R12, R12 ;  /* 0x0000000cff0c723e */ /* 0x000fe200020004ff */
[----:B----4-:R-:W-:Y:S02]  /*a2b0*/  IMAD R23, R50, 0x100, R39 ;  /* 0x0000010032177824 */ /* 0x010fe400078e0227 */
[----:B------:R-:W-:Y:S01]  /*a2c0*/  IMAD R22, R57, 0x100, R51 ;  /* 0x0000010039167824 */ /* 0x000fe200078e0233 */
[----:B------:R-:W-:Y:S01]  /*a2d0*/  F2FP.F16.E5M2.UNPACK_B R7, R36 ;  /* 0x00000024ff07723e */ /* 0x000fe200020004ff */
[----:B------:R-:W-:Y:S01]  /*a2e0*/  IMAD R15, R15, 0x100, R2 ;  /* 0x000001000f0f7824 */ /* 0x000fe200078e0202 */
[----:B------:R-:W-:-:S02]  /*a2f0*/  F2FP.F16.E5M2.UNPACK_B R2, R48 ;  /* 0x00000030ff02723e */ /* 0x000fc400020004ff */
[----:B------:R-:W-:Y:S01]  /*a300*/  F2FP.F16.E5M2.UNPACK_B R6, R3 ;  /* 0x00000003ff06723e */ /* 0x000fe200020004ff */
[----:B------:R-:W-:Y:S02]  /*a310*/  IMAD R13, R13, 0x100, R4 ;  /* 0x000001000d0d7824 */ /* 0x000fe400078e0204 */
[----:B------:R-:W-:-:S03]  /*a320*/  IMAD R14, R14, 0x100, R5 ;  /* 0x000001000e0e7824 */ /* 0x000fc600078e0205 */
[----:B------:R-:W-:Y:S02]  /*a330*/  F2FP.F16.E5M2.UNPACK_B R13, R13 ;  /* 0x0000000dff0d723e */ /* 0x000fe400020004ff */
[----:B------:R-:W-:Y:S02]  /*a340*/  F2FP.F16.E5M2.UNPACK_B R15, R15 ;  /* 0x0000000fff0f723e */ /* 0x000fe400020004ff */
[----:B------:R-:W-:Y:S02]  /*a350*/  F2FP.F16.E5M2.UNPACK_B R14, R14 ;  /* 0x0000000eff0e723e */ /* 0x000fe400020004ff */
[----:B------:R-:W-:Y:S02]  /*a360*/  F2FP.F16.E5M2.UNPACK_B R4, R37 ;  /* 0x00000025ff04723e */ /* 0x000fe400020004ff */
[----:B------:R-:W-:Y:S02]  /*a370*/  F2FP.F16.E5M2.UNPACK_B R5, R49 ;  /* 0x00000031ff05723e */ /* 0x000fe400020004ff */
[----:B------:R-:W-:Y:S01]  /*a380*/  F2FP.F16.E5M2.UNPACK_B R3, R38 ;  /* 0x00000026ff03723e */ /* 0x000fe200020004ff */
[----:B------:R-:W-:Y:S01]  /*a390*/  IMAD R36, R61, 0x100, R56 ;  /* 0x000001003d247824 */ /* 0x000fe200078e0238 */
[C---:B------:R-:W-:Y:S01]  /*a3a0*/  HMMA.16816.F32 R8, R12.reuse, R6, R8 ;  /* 0x000000060c08723c */ /* 0x040fe20000001808 */
[----:B------:R-:W-:Y:S01]  /*a3b0*/  IMAD R37, R0, 0x100, R60 ;  /* 0x0000010000257824 */ /* 0x000fe200078e023c */
[----:B------:R-:W3:Y:S04]  /*a3c0*/  LDL.LU R38, [R1+0x110] ;  /* 0x0001100001267983 */ /* 0x000ee80000300800 */
[----:B------:R-:W4:Y:S02]  /*a3d0*/  LDL.LU R39, [R1+0x118] ;  /* 0x0001180001277983 */ /* 0x000f240000300800 */
[C---:B------:R-:W-:Y:S02]  /*a3e0*/  HMMA.16816.F32 R44, R12.reuse, R4, R44 ;  /* 0x000000040c2c723c */ /* 0x040fe4000000182c */
[----:B------:R-:W3:Y:S04]  /*a3f0*/  LDL.LU R49, [R1+0x3c] ;  /* 0x00003c0001317983 */ /* 0x000ee80000300800 */
[----:B------:R-:W3:Y:S02]  /*a400*/  LDL.LU R48, [R1+0x130] ;  /* 0x0001300001307983 */ /* 0x000ee40000300800 */
[----:B------:R-:W-:Y:S02]  /*a410*/  HMMA.16816.F32 R16, R12, R2, R16 ;  /* 0x000000020c10723c */ /* 0x000fe40000001810 */
[----:B------:R-:W3:Y:S04]  /*a420*/  LDL.LU R50, [R1+0x12c] ;  /* 0x00012c0001327983 */ /* 0x000ee80000300800 */
[----:B------:R-:W3:Y:S04]  /*a430*/  LDL.LU R51, [R1+0x138] ;  /* 0x0001380001337983 */ /* 0x000ee80000300800 */
[----:B------:R-:W3:Y:S04]  /*a440*/  LDL.LU R57, [R1+0x134] ;  /* 0x0001340001397983 */ /* 0x000ee80000300800 */
[----:B------:R-:W4:Y:S04]  /*a450*/  LDL.LU R56, [R1+0x140] ;  /* 0x0001400001387983 */ /* 0x000f280000300800 */
[----:B------:R-:W4:Y:S04]  /*a460*/  LDL.LU R61, [R1+0x13c] ;  /* 0x00013c00013d7983 */ /* 0x000f280000300800 */
[----:B------:R-:W4:Y:S04]  /*a470*/  LDL.LU R60, [R1+0x1ac] ;  /* 0x0001ac00013c7983 */ /* 0x000f280000300800 */
[----:B------:R-:W4:Y:S01]  /*a480*/  LDL.LU R0, [R1+0x1a8] ;  /* 0x0001a80001007983 */ /* 0x000f220000300800 */
[----:B--2---:R-:W-:-:S07]  /*a490*/  F2FP.F16.E5M2.UNPACK_B R21, R59 ;  /* 0x0000003bff15723e */ /* 0x004fce00020004ff */
[----:B------:R-:W-:Y:S01]  /*a4a0*/  HMMA.16816.F32 R28, R12, R20, R28 ;  /* 0x000000140c1c723c */ /* 0x000fe2000000181c */
[----:B------:R-:W-:Y:S02]  /*a4b0*/  F2FP.F16.E5M2.UNPACK_B R12, R23 ;  /* 0x00000017ff0c723e */ /* 0x000fe400020004ff */
[----:B------:R-:W-:Y:S01]  /*a4c0*/  F2FP.F16.E5M2.UNPACK_B R13, R22 ;  /* 0x00000016ff0d723e */ /* 0x000fe200020004ff */
[----:B------:R-:W2:Y:S01]  /*a4d0*/  LDL.LU R23, [R1+0x2c] ;  /* 0x00002c0001177983 */ /* 0x000ea20000300800 */
[----:B------:R-:W-:Y:S02]  /*a4e0*/  F2FP.F16.E5M2.UNPACK_B R14, R36 ;  /* 0x00000024ff0e723e */ /* 0x000fe400020004ff */
[----:B------:R-:W-:Y:S01]  /*a4f0*/  F2FP.F16.E5M2.UNPACK_B R15, R37 ;  /* 0x00000025ff0f723e */ /* 0x000fe200020004ff */
[----:B------:R-:W2:Y:S04]  /*a500*/  LDL.LU R22, [R1+0x28] ;  /* 0x0000280001167983 */ /* 0x000ea80000300800 */
[----:B------:R-:W2:Y:S02]  /*a510*/  LDL.LU R36, [R1+0x108] ;  /* 0x0001080001247983 */ /* 0x000ea40000300800 */
[C---:B------:R-:W-:Y:S02]  /*a520*/  HMMA.16816.F32 R24, R12.reuse, R4, R24 ;  /* 0x000000040c18723c */ /* 0x040fe40000001818 */
[----:B------:R-:W2:Y:S06]  /*a530*/  LDL.LU R37, [R1+0x100] ;  /* 0x0001000001257983 */ /* 0x000eac0000300800 */
[C---:B------:R-:W-:Y:S01]  /*a540*/  HMMA.16816.F32 R52, R12.reuse, R20, R52 ;  /* 0x000000140c34723c */ /* 0x040fe20000001834 */
[----:B------:R-:W2:Y:S04]  /*a550*/  LDL.LU R20, [R1+0x18] ;  /* 0x0000180001147983 */ /* 0x000ea80000300800 */
[----:B------:R-:W2:Y:S03]  /*a560*/  LDL.LU R21, [R1+0x1c] ;  /* 0x00001c0001157983 */ /* 0x000ea60000300800 */
[C---:B------:R-:W-:Y:S01]  /*a570*/  HMMA.16816.F32 R40, R12.reuse, R6, R40 ;  /* 0x000000060c28723c */ /* 0x040fe20000001828 */
[----:B------:R-:W2:Y:S04]  /*a580*/  LDL.LU R6, [R1+0x8] ;  /* 0x0000080001067983 */ /* 0x000ea80000300800 */
[----:B------:R-:W2:Y:S04]  /*a590*/  LDL.LU R7, [R1+0xc] ;  /* 0x00000c0001077983 */ /* 0x000ea80000300800 */
[----:B------:R-:W2:Y:S04]  /*a5a0*/  LDL.LU R4, [R1+0x114] ;  /* 0x0001140001047983 */ /* 0x000ea80000300800 */
[----:B------:R-:W2:Y:S04]  /*a5b0*/  LDL.LU R5, [R1+0x11c] ;  /* 0x00011c0001057983 */ /* 0x000ea80000300800 */
[----:B------:R0:W-:Y:S04]  /*a5c0*/  STL.64 [R1+0x370], R26 ;  /* 0x0003701a01007387 */ /* 0x0001e80000100a00 */
[----:B0-----:R-:W2:Y:S04]  /*a5d0*/  LDL.LU R26, [R1+0x10c] ;  /* 0x00010c00011a7983 */ /* 0x001ea80000300800 */
[----:B------:R-:W2:Y:S01]  /*a5e0*/  LDL.LU R27, [R1+0x104] ;  /* 0x00010400011b7983 */ /* 0x000ea20000300800 */
[----:B------:R-:W-:Y:S01]  /*a5f0*/  HMMA.16816.F32 R32, R12, R2, R32 ;  /* 0x000000020c20723c */ /* 0x000fe20000001820 */
[----:B---3--:R-:W-:-:S02]  /*a600*/  LOP3.LUT R14, R49, 0x40, RZ, 0x3c, !PT ;  /* 0x00000040310e7812 */ /* 0x008fc400078e3cff */
[----:B------:R-:W-:Y:S02]  /*a610*/  F2FP.F16.E5M2.UNPACK_B R12, R58.H1 ;  /* 0x0000003aff0c723e */ /* 0x000fe400030004ff */
[----:B------:R-:W-:Y:S01]  /*a620*/  F2FP.F16.E5M2.UNPACK_B R13, R59.H1 ;  /* 0x0000003bff0d723e */ /* 0x000fe200030004ff */
[----:B------:R-:W-:Y:S01]  /*a630*/  STL.64 [R1+0x368], R24 ;  /* 0x0003681801007387 */ /* 0x000fe20000100a00 */
[----:B----4-:R-:W-:Y:S01]  /*a640*/  IMAD R15, R0, 0x100, R60 ;  /* 0x00000100000f7824 */ /* 0x010fe200078e023c */
[----:B--2---:R-:W-:Y:S02]  /*a650*/  F2FP.F16.E5M2.UNPACK_B R3, R23.H1 ;  /* 0x00000017ff03723e */ /* 0x004fe400030004ff */
[----:B------:R-:W-:Y:S01]  /*a660*/  F2FP.F16.E5M2.UNPACK_B R2, R22.H1 ;  /* 0x00000016ff02723e */ /* 0x000fe200030004ff */
[----:B------:R-:W-:Y:S02]  /*a670*/  IMAD R38, R38, 0x100, R4 ;  /* 0x0000010026267824 */ /* 0x000fe400078e0204 */
[----:B------:R-:W-:-:S03]  /*a680*/  IMAD R39, R39, 0x100, R5 ;  /* 0x0000010027277824 */ /* 0x000fc600078e0205 */
[----:B------:R-:W-:Y:S02]  /*a690*/  F2FP.F16.E5M2.UNPACK_B R38, R38 ;  /* 0x00000026ff26723e */ /* 0x000fe400020004ff */
[----:B------:R-:W-:Y:S02]  /*a6a0*/  F2FP.F16.E5M2.UNPACK_B R4, R20.H1 ;  /* 0x00000014ff04723e */ /* 0x000fe400030004ff */
[----:B------:R-:W-:Y:S02]  /*a6b0*/  F2FP.F16.E5M2.UNPACK_B R39, R39 ;  /* 0x00000027ff27723e */ /* 0x000fe400020004ff */
[----:B------:R-:W-:Y:S01]  /*a6c0*/  F2FP.F16.E5M2.UNPACK_B R5, R21.H1 ;  /* 0x00000015ff05723e */ /* 0x000fe200030004ff */
[----:B------:R-:W-:Y:S02]  /*a6d0*/  IMAD R36, R36, 0x100, R26 ;  /* 0x0000010024247824 */ /* 0x000fe400078e021a */
[----:B------:R-:W-:-:S03]  /*a6e0*/  IMAD R37, R37, 0x100, R27 ;  /* 0x0000010025257824 */ /* 0x000fc600078e021b */
[----:B------:R-:W-:Y:S01]  /*a6f0*/  F2FP.F16.E5M2.UNPACK_B R36, R36 ;  /* 0x00000024ff24723e */ /* 0x000fe200020004ff */
[----:B------:R-:W0:Y:S01]  /*a700*/  LDSM.16.M88.4 R24, [R14+UR75+0x2000] ;  /* 0x0020004b0e18783b */ /* 0x000e220008000200 */
[----:B------:R-:W-:-:S07]  /*a710*/  F2FP.F16.E5M2.UNPACK_B R37, R37 ;  /* 0x00000025ff25723e */ /* 0x000fce00020004ff */
[C---:B------:R-:W-:Y:S01]  /*a720*/  HMMA.16816.F32 R20, R36.reuse, R4, R44 ;  /* 0x000000042414723c */ /* 0x040fe2000000182c */
[----:B------:R-:W-:Y:S02]  /*a730*/  IMAD R45, R57, 0x100, R51 ;  /* 0x00000100392d7824 */ /* 0x000fe400078e0233 */
[----:B------:R-:W-:Y:S02]  /*a740*/  IMAD R44, R61, 0x100, R56 ;  /* 0x000001003d2c7824 */ /* 0x000fe400078e0238 */
[----:B------:R-:W1:Y:S01]  /*a750*/  LDSM.16.M88.4 R56, [R14+UR75] ;  /* 0x0000004b0e38783b */ /* 0x000e620008000200 */
[----:B------:R-:W-:Y:S01]  /*a760*/  IMAD R46, R50, 0x100, R48 ;  /* 0x00000100322e7824 */ /* 0x000fe200078e0230 */
[----:B------:R-:W-:Y:S01]  /*a770*/  F2FP.F16.E5M2.UNPACK_B R6, R6.H1 ;  /* 0x00000006ff06723e */ /* 0x000fe200030004ff */
[----:B0-----:R-:W-:Y:S02]  /*a780*/  IMAD.MOV.U32 R0, RZ, RZ, R26 ;  /* 0x000000ffff007224 */ /* 0x001fe400078e001a */
[----:B------:R-:W-:Y:S01]  /*a790*/  IMAD.MOV.U32 R60, RZ, RZ, R27 ;  /* 0x000000ffff3c7224 */ /* 0x000fe200078e001b */
[----:B-1----:R-:W-:Y:S04]  /*a7a0*/  STL [R1+0x35c], R58 ;  /* 0x00035c3a01007387 */ /* 0x002fe80000100800 */
[----:B------:R-:W-:Y:S04]  /*a7b0*/  STL [R1+0x358], R59 ;  /* 0x0003583b01007387 */ /* 0x000fe80000100800 */
[----:B------:R-:W2:Y:S04]  /*a7c0*/  LDL.LU R49, [R1+0x1cc] ;  /* 0x0001cc0001317983 */ /* 0x000ea80000300800 */
[----:B------:R-:W2:Y:S04]  /*a7d0*/  LDL.LU R48, [R1+0x1c8] ;  /* 0x0001c80001307983 */ /* 0x000ea80000300800 */
[----:B------:R-:W-:Y:S04]  /*a7e0*/  STL.64 [R1+0x20], R24 ;  /* 0x0000201801007387 */ /* 0x000fe80000100a00 */
[----:B------:R-:W0:Y:S01]  /*a7f0*/  LDSM.16.M88.4 R24, [R14+UR75+0x4000] ;  /* 0x0040004b0e18783b */ /* 0x000e220008000200 */
[----:B------:R-:W-:Y:S01]  /*a800*/  F2FP.F16.E5M2.UNPACK_B R7, R7.H1 ;  /* 0x00000007ff07723e */ /* 0x000fe200030004ff */
[C---:B------:R-:W-:Y:S08]  /*a810*/  HMMA.16816.F32 R28, R36.reuse, R12, R28 ;  /* 0x0000000c241c723c */ /* 0x040ff0000000181c */
[C---:B------:R-:W-:Y:S01]  /*a820*/  HMMA.16816.F32 R8, R36.reuse, R6, R8 ;  /* 0x000000062408723c */ /* 0x040fe20000001808 */
[----:B------:R0:W-:Y:S07]  /*a830*/  STL [R1+0x364], R60 ;  /* 0x0003643c01007387 */ /* 0x0001ee0000100800 */
[----:B------:R-:W-:Y:S01]  /*a840*/  HMMA.16816.F32 R16, R36, R2, R16 ;  /* 0x000000022410723c */ /* 0x000fe20000001810 */
[----:B------:R-:W-:-:S02]  /*a850*/  F2FP.F16.E5M2.UNPACK_B R36, R46 ;  /* 0x0000002eff24723e */ /* 0x000fc400020004ff */
[----:B------:R-:W-:Y:S02]  /*a860*/  F2FP.F16.E5M2.UNPACK_B R37, R45 ;  /* 0x0000002dff25723e */ /* 0x000fe400020004ff */
[----:B------:R-:W-:Y:S02]  /*a870*/  F2FP.F16.E5M2.UNPACK_B R38, R44 ;  /* 0x0000002cff26723e */ /* 0x000fe400020004ff */
[----:B------:R-:W-:Y:S01]  /*a880*/  F2FP.F16.E5M2.UNPACK_B R39, R15 ;  /* 0x0000000fff27723e */ /* 0x000fe200020004ff */
[----:B------:R1:W-:Y:S06]  /*a890*/  STL [R1+0x360], R0 ;  /* 0x0003600001007387 */ /* 0x0003ec0000100800 */
[----:B------:R-:W-:Y:S01]  /*a8a0*/  HMMA.16816.F32 R52, R36, R12, R52 ;  /* 0x0000000c2434723c */ /* 0x000fe20000001834 */
[----:B------:R-:W3:Y:S04]  /*a8b0*/  LDL.LU R12, [R1+0x1c4] ;  /* 0x0001c400010c7983 */ /* 0x000ee80000300800 */
[----:B------:R-:W3:Y:S01]  /*a8c0*/  LDL.LU R13, [R1+0x1c0] ;  /* 0x0001c000010d7983 */ /* 0x000ee20000300800 */
[----:B0-----:R-:W-:-:S03]  /*a8d0*/  IMAD.MOV.U32 R60, RZ, RZ, R24 ;  /* 0x000000ffff3c7224 */ /* 0x001fc600078e0018 */
[----:B------:R-:W-:Y:S01]  /*a8e0*/  STL.64 [R1+0x18], R26 ;  /* 0x0000181a01007387 */ /* 0x000fe20000100a00 */
[----:B-1----:R-:W-:-:S03]  /*a8f0*/  IMAD.MOV.U32 R0, RZ, RZ, R25 ;  /* 0x000000ffff007224 */ /* 0x002fc600078e0019 */
[----:B------:R-:W0:Y:S04]  /*a900*/  LDSM.16.M88.4 R24, [R14+UR75+0x6000] ;  /* 0x0060004b0e18783b */ /* 0x000e280008000200 */
[----:B------:R-:W4:Y:S04]  /*a910*/  LDL.LU R15, [R1+0x1d0] ;  /* 0x0001d000010f7983 */ /* 0x000f280000300800 */
[----:B------:R-:W2:Y:S04]  /*a920*/  LDL.LU R44, [R1+0x1dc] ;  /* 0x0001dc00012c7983 */ /* 0x000ea80000300800 */
[----:B------:R-:W2:Y:S01]  /*a930*/  LDL.LU R45, [R1+0x1d8] ;  /* 0x0001d800012d7983 */ /* 0x000ea20000300800 */
[----:B------:R-:W-:Y:S03]  /*a940*/  HMMA.16816.F32 R40, R36, R6, R40 ;  /* 0x000000062428723c */ /* 0x000fe60000001828 */
[----:B------:R-:W2:Y:S04]  /*a950*/  LDL.LU R46, [R1+0x1e4] ;  /* 0x0001e400012e7983 */ /* 0x000ea80000300800 */
[----:B------:R-:W2:Y:S04]  /*a960*/  LDL.LU R47, [R1+0x1e0] ;  /* 0x0001e000012f7983 */ /* 0x000ea80000300800 */
[----:B------:R-:W2:Y:S04]  /*a970*/  LDL.LU R50, [R1+0x1ec] ;  /* 0x0001ec0001327983 */ /* 0x000ea80000300800 */
[----:B------:R-:W2:Y:S04]  /*a980*/  LDL.LU R51, [R1+0x1e8] ;  /* 0x0001e80001337983 */ /* 0x000ea80000300800 */
[----:B------:R-:W2:Y:S04]  /*a990*/  LDL.LU R6, [R1+0x1bc] ;  /* 0x0001bc0001067983 */ /* 0x000ea80000300800 */
[----:B------:R-:W2:Y:S04]  /*a9a0*/  LDL.LU R7, [R1+0x1b8] ;  /* 0x0001b80001077983 */ /* 0x000ea80000300800 */
[----:B0-----:R0:W-:Y:S01]  /*a9b0*/  STL.64 [R1+0x8], R26 ;  /* 0x0000081a01007387 */ /* 0x0011e20000100a00 */
[----:B------:R-:W-:-:S02]  /*a9c0*/  IMAD.MOV.U32 R61, RZ, RZ, R27 ;  /* 0x000000ffff3d7224 */ /* 0x000fc400078e001b */
[----:B------:R-:W-:Y:S02]  /*a9d0*/  IMAD.MOV.U32 R58, RZ, RZ, R24 ;  /* 0x000000ffff3a7224 */ /* 0x000fe400078e0018 */
[----:B------:R-:W-:Y:S01]  /*a9e0*/  IMAD.MOV.U32 R59, RZ, RZ, R25 ;  /* 0x000000ffff3b7224 */ /* 0x000fe200078e0019 */
[----:B0-----:R-:W2:Y:S04]  /*a9f0*/  LDL.LU.64 R26, [R1+0x370] ;  /* 0x00037000011a7983 */ /* 0x001ea80000300a00 */
[----:B------:R-:W2:Y:S04]  /*aa00*/  LDL.LU.64 R24, [R1+0x368] ;  /* 0x0003680001187983 */ /* 0x000ea80000300a00 */
[----:B------:R-:W4:Y:S01]  /*aa10*/  LDL.LU R14, [R1+0x1d4] ;  /* 0x0001d400010e7983 */ /* 0x000f220000300800 */
[C---:B--2---:R-:W-:Y:S03]  /*aa20*/  HMMA.16816.F32 R24, R36.reuse, R4, R24 ;  /* 0x000000042418723c */ /* 0x044fe60000001818 */
[----:B------:R-:W2:Y:S04]  /*aa30*/  LDL.LU R4, [R1+0x1b4] ;  /* 0x0001b40001047983 */ /* 0x000ea80000300800 */
[----:B------:R-:W2:Y:S01]  /*aa40*/  LDL.LU R5, [R1+0x1b0] ;  /* 0x0001b00001057983 */ /* 0x000ea20000300800 */
[----:B------:R-:W-:Y:S01]  /*aa50*/  HMMA.16816.F32 R32, R36, R2, R32 ;  /* 0x000000022420723c */ /* 0x000fe20000001820 */
[----:B--2---:R-:W-:-:S02]  /*aa60*/  IMAD R4, R5, 0x100, R4 ;  /* 0x0000010005047824 */ /* 0x004fc400078e0204 */
[----:B------:R-:W-:Y:S02]  /*aa70*/  IMAD R5, R7, 0x100, R6 ;  /* 0x0000010007057824 */ /* 0x000fe400078e0206 */
[----:B------:R-:W-:Y:S02]  /*aa80*/  IMAD R7, R48, 0x100, R49 ;  /* 0x0000010030077824 */ /* 0x000fe400078e0231 */
[----:B------:R-:W2:Y:S04]  /*aa90*/  LDL.LU R49, [R1+0x20c] ;  /* 0x00020c0001317983 */ /* 0x000ea80000300800 */
[----:B------:R-:W2:Y:S04]  /*aaa0*/  LDL.LU R48, [R1+0x208] ;  /* 0x0002080001307983 */ /* 0x000ea80000300800 */
[----:B------:R-:W2:Y:S04]  /*aab0*/  LDL R2, [R1+0x20] ;  /* 0x0000200001027983 */ /* 0x000ea80000100800 */
[----:B------:R-:W2:Y:S01]  /*aac0*/  LDL R3, [R1+0x24] ;  /* 0x0000240001037983 */ /* 0x000ea20000100800 */
[----:B---3--:R-:W-:Y:S01]  /*aad0*/  IMAD R6, R13, 0x100, R12 ;  /* 0x000001000d067824 */ /* 0x008fe200078e020c */
[----:B------:R-:W-:-:S02]  /*aae0*/  F2FP.F16.E5M2.UNPACK_B R39, R7 ;  /* 0x00000007ff27723e */ /* 0x000fc400020004ff */
[----:B------:R-:W-:Y:S02]  /*aaf0*/  F2FP.F16.E5M2.UNPACK_B R36, R4 ;  /* 0x00000004ff24723e */ /* 0x000fe400020004ff */
[----:B------:R-:W-:Y:S02]  /*ab00*/  F2FP.F16.E5M2.UNPACK_B R38, R6 ;  /* 0x00000006ff26723e */ /* 0x000fe400020004ff */
[----:B------:R-:W-:Y:S01]  /*ab10*/  F2FP.F16.E5M2.UNPACK_B R37, R5 ;  /* 0x00000005ff25723e */ /* 0x000fe200020004ff */
[----:B----4-:R-:W-:Y:S01]  /*ab20*/  IMAD R14, R15, 0x100, R14 ;  /* 0x000001000f0e7824 */ /* 0x010fe200078e020e */
[----:B------:R-:W-:Y:S02]  /*ab30*/  F2FP.F16.E5M2.UNPACK_B R12, R56 ;  /* 0x00000038ff0c723e */ /* 0x000fe400020004ff */
[----:B------:R-:W-:Y:S02]  /*ab40*/  F2FP.F16.E5M2.UNPACK_B R13, R57 ;  /* 0x00000039ff0d723e */ /* 0x000fe400020004ff */
[----:B------:R-:W-:-:S02]  /*ab50*/  F2FP.F16.E5M2.UNPACK_B R4, R60 ;  /* 0x0000003cff04723e */ /* 0x000fc400020004ff */
[----:B------:R-:W-:Y:S01]  /*ab60*/  F2FP.F16.E5M2.UNPACK_B R5, R0 ;  /* 0x00000000ff05723e */ /* 0x000fe200020004ff */
[----:B------:R-:W-:Y:S02]  /*ab70*/  IMAD R15, R45, 0x100, R44 ;  /* 0x000001002d0f7824 */ /* 0x000fe400078e022c */
[----:B------:R-:W-:Y:S02]  /*ab80*/  IMAD R44, R47, 0x100, R46 ;  /* 0x000001002f2c7824 */ /* 0x000fe400078e022e */
[----:B------:R-:W-:Y:S01]  /*ab90*/  IMAD R45, R51, 0x100, R50 ;  /* 0x00000100332d7824 */ /* 0x000fe200078e0232 */
[C---:B------:R-:W-:Y:S01]  /*aba0*/  HMMA.16816.F32 R28, R36.reuse, R12, R28 ;  /* 0x0000000c241c723c */ /* 0x040fe2000000181c */
[----:B------:R-:W3:Y:S04]  /*abb0*/  LDL.LU R46, [R1+0x2ac] ;  /* 0x0002ac00012e7983 */ /* 0x000ee80000300800 */
[----:B------:R-:W3:Y:S03]  /*abc0*/  LDL.LU R47, [R1+0x2a8] ;  /* 0x0002a800012f7983 */ /* 0x000ee60000300800 */
[----:B------:R-:W-:Y:S01]  /*abd0*/  HMMA.16816.F32 R20, R36, R4, R20 ;  /* 0x000000042414723c */ /* 0x000fe20000001814 */
[----:B------:R-:W4:Y:S04]  /*abe0*/  LDL.LU R50, [R1+0x2b4] ;  /* 0x0002b40001327983 */ /* 0x000f280000300800 */
[----:B------:R-:W4:Y:S01]  /*abf0*/  LDL.LU R51, [R1+0x2b0] ;  /* 0x0002b00001337983 */ /* 0x000f220000300800 */
[----:B--2---:R-:W-:-:S02]  /*ac00*/  F2FP.F16.E5M2.UNPACK_B R6, R2 ;  /* 0x00000002ff06723e */ /* 0x004fc400020004ff */
[----:B------:R-:W-:Y:S02]  /*ac10*/  F2FP.F16.E5M2.UNPACK_B R2, R58 ;  /* 0x0000003aff02723e */ /* 0x000fe400020004ff */
[----:B------:R-:W-:Y:S02]  /*ac20*/  F2FP.F16.E5M2.UNPACK_B R7, R3 ;  /* 0x00000003ff07723e */ /* 0x000fe400020004ff */
[----:B------:R-:W-:-:S05]  /*ac30*/  F2FP.F16.E5M2.UNPACK_B R3, R59 ;  /* 0x0000003bff03723e */ /* 0x000fca00020004ff */
[C---:B------:R-:W-:Y:S08]  /*ac40*/  HMMA.16816.F32 R8, R36.reuse, R6, R8 ;  /* 0x000000062408723c */ /* 0x040ff00000001808 */
[----:B------:R-:W-:Y:S01]  /*ac50*/  HMMA.16816.F32 R16, R36, R2, R16 ;  /* 0x000000022410723c */ /* 0x000fe20000001810 */
[----:B------:R-:W-:Y:S02]  /*ac60*/  F2FP.F16.E5M2.UNPACK_B R36, R14 ;  /* 0x0000000eff24723e */ /* 0x000fe400020004ff */
[----:B------:R-:W-:Y:S01]  /*ac70*/  F2FP.F16.E5M2.UNPACK_B R37, R15 ;  /* 0x0000000fff25723e */ /* 0x000fe200020004ff */
[----:B------:R-:W2:Y:S01]  /*ac80*/  LDL.LU R14, [R1+0x2a0] ;  /* 0x0002a000010e7983 */ /* 0x000ea20000300800 */
[----:B------:R-:W-:-:S02]  /*ac90*/  F2FP.F16.E5M2.UNPACK_B R38, R44 ;  /* 0x0000002cff26723e */ /* 0x000fc400020004ff */
[----:B------:R-:W-:Y:S01]  /*aca0*/  F2FP.F16.E5M2.UNPACK_B R39, R45 ;  /* 0x0000002dff27723e */ /* 0x000fe200020004ff */
[----:B------:R-:W2:Y:S04]  /*acb0*/  LDL.LU R15, [R1+0x298] ;  /* 0x00029800010f7983 */ /* 0x000ea80000300800 */
[----:B------:R-:W2:Y:S02]  /*acc0*/  LDL.LU R44, [R1+0x2a4] ;  /* 0x0002a400012c7983 */ /* 0x000ea40000300800 */
[C---:B------:R-:W-:Y:S02]  /*acd0*/  HMMA.16816.F32 R52, R36.reuse, R12, R52 ;  /* 0x0000000c2434723c */ /* 0x040fe40000001834 */
[----:B------:R-:W2:Y:S04]  /*ace0*/  LDL.LU R45, [R1+0x29c] ;  /* 0x00029c00012d7983 */ /* 0x000ea80000300800 */
[----:B------:R-:W2:Y:S02]  /*acf0*/  LDL.LU R12, [R1+0x204] ;  /* 0x00020400010c7983 */ /* 0x000ea40000300800 */
[C---:B------:R-:W-:Y:S02]  /*ad00*/  HMMA.16816.F32 R40, R36.reuse, R6, R40 ;  /* 0x000000062428723c */ /* 0x040fe40000001828 */
[----:B------:R-:W2:Y:S04]  /*ad10*/  LDL.LU R13, [R1+0x200] ;  /* 0x00020000010d7983 */ /* 0x000ea80000300800 */
[----:B------:R-:W2:Y:S02]  /*ad20*/  LDL.LU R6, [R1+0x1fc] ;  /* 0x0001fc0001067983 */ /* 0x000ea40000300800 */
[C---:B------:R-:W-:Y:S02]  /*ad30*/  HMMA.16816.F32 R24, R36.reuse, R4, R24 ;  /* 0x000000042418723c */ /* 0x040fe40000001818 */
[----:B------:R-:W2:Y:S04]  /*ad40*/  LDL.LU R7, [R1+0x1f8] ;  /* 0x0001f80001077983 */ /* 0x000ea80000300800 */
        /* <DEDUP_REMOVED lines=8> */
[----:B------:R-:W2:Y:S04]  /*add0*/  LDL.LU R2, [R1+0x20] ;  /* 0x0000200001027983 */ /* 0x000ea80000300800 */
[----:B------:R-:W2:Y:S01]  /*ade0*/  LDL.LU R3, [R1+0x24] ;  /* 0x0000240001037983 */ /* 0x000ea20000300800 */
[----:B------:R-:W-:Y:S01]  /*adf0*/  IMAD R6, R13, 0x100, R12 ;  /* 0x000001000d067824 */ /* 0x000fe200078e020c */
[----:B------:R-:W-:-:S02]  /*ae00*/  F2FP.F16.E5M2.UNPACK_B R39, R7 ;  /* 0x00000007ff27723e */ /* 0x000fc400020004ff */
[----:B------:R-:W-:Y:S02]  /*ae10*/  F2FP.F16.E5M2.UNPACK_B R36, R4 ;  /* 0x00000004ff24723e */ /* 0x000fe400020004ff */
[----:B------:R-:W-:Y:S02]  /*ae20*/  F2FP.F16.E5M2.UNPACK_B R38, R6 ;  /* 0x00000006ff26723e */ /* 0x000fe400020004ff */
[----:B------:R-:W-:Y:S02]  /*ae30*/  F2FP.F16.E5M2.UNPACK_B R37, R5 ;  /* 0x00000005ff25723e */ /* 0x000fe400020004ff */
[----:B------:R-:W-:Y:S02]  /*ae40*/  F2FP.F16.E5M2.UNPACK_B R12, R56.H1 ;  /* 0x00000038ff0c723e */ /* 0x000fe400030004ff */
[----:B------:R-:W-:Y:S02]  /*ae50*/  F2FP.F16.E5M2.UNPACK_B R13, R57.H1 ;  /* 0x00000039ff0d723e */ /* 0x000fe400030004ff */
[----:B------:R-:W-:-:S02]  /*ae60*/  F2FP.F16.E5M2.UNPACK_B R4, R58.H1 ;  /* 0x0000003aff04723e */ /* 0x000fc400030004ff */
[----:B------:R-:W-:Y:S01]  /*ae70*/  F2FP.F16.E5M2.UNPACK_B R5, R59.H1 ;  /* 0x0000003bff05723e */ /* 0x000fe200030004ff */
[----:B------:R-:W-:Y:S02]  /*ae80*/  IMAD R15, R15, 0x100, R45 ;  /* 0x000001000f0f7824 */ /* 0x000fe400078e022d */
[----:B------:R-:W-:Y:S02]  /*ae90*/  IMAD R14, R14, 0x100, R44 ;  /* 0x000001000e0e7824 */ /* 0x000fe400078e022c */
[----:B---3--:R-:W-:Y:S02]  /*aea0*/  IMAD R44, R47, 0x100, R46 ;  /* 0x000001002f2c7824 */ /* 0x008fe400078e022e */
[----:B----4-:R-:W-:Y:S01]  /*aeb0*/  IMAD R45, R51, 0x100, R50 ;  /* 0x00000100332d7824 */ /* 0x010fe200078e0232 */
[C---:B------:R-:W-:Y:S08]  /*aec0*/  HMMA.16816.F32 R28, R36.reuse, R12, R28 ;  /* 0x0000000c241c723c */ /* 0x040ff0000000181c */
[----:B------:R-:W-:Y:S01]  /*aed0*/  HMMA.16816.F32 R16, R36, R4, R16 ;  /* 0x000000042410723c */ /* 0x000fe20000001810 */
[----:B--2---:R-:W-:-:S02]  /*aee0*/  F2FP.F16.E5M2.UNPACK_B R6, R2.H1 ;  /* 0x00000002ff06723e */ /* 0x004fc400030004ff */
[----:B------:R-:W-:Y:S02]  /*aef0*/  F2FP.F16.E5M2.UNPACK_B R2, R60.H1 ;  /* 0x0000003cff02723e */ /* 0x000fe400030004ff */
[----:B------:R-:W-:Y:S01]  /*af00*/  F2FP.F16.E5M2.UNPACK_B R7, R3.H1 ;  /* 0x00000003ff07723e */ /* 0x000fe200030004ff */
[----:B------:R-:W2:Y:S01]  /*af10*/  LDL.LU R60, [R1+0x364] ;  /* 0x00036400013c7983 */ /* 0x000ea20000300800 */
[----:B------:R-:W-:-:S03]  /*af20*/  F2FP.F16.E5M2.UNPACK_B R3, R0.H1 ;  /* 0x00000000ff03723e */ /* 0x000fc600030004ff */
[----:B------:R-:W3:Y:S04]  /*af30*/  LDL.LU R0, [R1+0x360] ;  /* 0x0003600001007983 */ /* 0x000ee80000300800 */
[----:B------:R-:W4:Y:S01]  /*af40*/  LDL.LU R58, [R1+0x35c] ;  /* 0x00035c00013a7983 */ /* 0x000f220000300800 */
[C---:B------:R-:W-:Y:S03]  /*af50*/  HMMA.16816.F32 R8, R36.reuse, R6, R8 ;  /* 0x000000062408723c */ /* 0x040fe60000001808 */
[----:B------:R-:W2:Y:S04]  /*af60*/  LDL.LU R59, [R1+0x358] ;  /* 0x00035800013b7983 */ /* 0x000ea80000300800 */
[----:B------:R-:W2:Y:S01]  /*af70*/  LDL.LU R57, [R1+0x2e4] ;  /* 0x0002e40001397983 */ /* 0x000ea20000300800 */
[----:B------:R-:W-:Y:S01]  /*af80*/  HMMA.16816.F32 R20, R36, R2, R20 ;  /* 0x000000022414723c */ /* 0x000fe20000001814 */
[----:B------:R-:W-:-:S02]  /*af90*/  F2FP.F16.E5M2.UNPACK_B R36, R15 ;  /* 0x0000000fff24723e */ /* 0x000fc400020004ff */
[----:B------:R-:W2:Y:S01]  /*afa0*/  LDL.LU R56, [R1+0x2e0] ;  /* 0x0002e00001387983 */ /* 0x000ea20000300800 */
[----:B------:R-:W-:Y:S02]  /*afb0*/  F2FP.F16.E5M2.UNPACK_B R37, R14 ;  /* 0x0000000eff25723e */ /* 0x000fe400020004ff */
[----:B------:R-:W-:Y:S01]  /*afc0*/  F2FP.F16.E5M2.UNPACK_B R38, R44 ;  /* 0x0000002cff26723e */ /* 0x000fe200020004ff */
[----:B------:R-:W2:Y:S01]  /*afd0*/  LDL.LU R46, [R1+0x2ec] ;  /* 0x0002ec00012e7983 */ /* 0x000ea20000300800 */
[----:B------:R-:W-:-:S03]  /*afe0*/  F2FP.F16.E5M2.UNPACK_B R39, R45 ;  /* 0x0000002dff27723e */ /* 0x000fc600020004ff */
[----:B------:R-:W2:Y:S04]  /*aff0*/  LDL.LU R47, [R1+0x2e8] ;  /* 0x0002e800012f7983 */ /* 0x000ea80000300800 */
[----:B------:R-:W2:Y:S04]  /*b000*/  LDL.LU R50, [R1+0x2f4] ;  /* 0x0002f40001327983 */ /* 0x000ea80000300800 */
[----:B------:R-:W2:Y:S01]  /*b010*/  LDL.LU R51, [R1+0x2f0] ;  /* 0x0002f00001337983 */ /* 0x000ea20000300800 */
[C---:B------:R-:W-:Y:S03]  /*b020*/  HMMA.16816.F32 R52, R36.reuse, R12, R52 ;  /* 0x0000000c2434723c */ /* 0x040fe60000001834 */
[----:B------:R-:W2:Y:S04]  /*b030*/  LDL.LU R15, [R1+0x2c8] ;  /* 0x0002c800010f7983 */ /* 0x000ea80000300800 */
[----:B------:R-:W2:Y:S04]  /*b040*/  LDL.LU R14, [R1+0x2cc] ;  /* 0x0002cc00010e7983 */ /* 0x000ea80000300800 */
[----:B------:R-:W3:Y:S04]  /*b050*/  LDL.LU R44, [R1+0x2c0] ;  /* 0x0002c000012c7983 */ /* 0x000ee80000300800 */
[----:B------:R-:W3:Y:S01]  /*b060*/  LDL.LU R45, [R1+0x2c4] ;  /* 0x0002c400012d7983 */ /* 0x000ee20000300800 */
[C---:B------:R-:W-:Y:S03]  /*b070*/  HMMA.16816.F32 R24, R36.reuse, R2, R24 ;  /* 0x000000022418723c */ /* 0x040fe60000001818 */
[----:B------:R-:W3:Y:S04]  /*b080*/  LDL.LU R12, [R1+0x2bc] ;  /* 0x0002bc00010c7983 */ /* 0x000ee80000300800 */
[----:B------:R-:W3:Y:S01]  /*b090*/  LDL.LU R13, [R1+0x2b8] ;  /* 0x0002b800010d7983 */ /* 0x000ee20000300800 */
[C---:B------:R-:W-:Y:S03]  /*b0a0*/  HMMA.16816.F32 R40, R36.reuse, R6, R40 ;  /* 0x000000062428723c */ /* 0x040fe60000001828 */
[----:B------:R-:W3:Y:S04]  /*b0b0*/  LDL.LU R2, [R1+0x2dc] ;  /* 0x0002dc0001027983 */ /* 0x000ee80000300800 */
[----:B------:R-:W3:Y:S01]  /*b0c0*/  LDL.LU R3, [R1+0x2d8] ;  /* 0x0002d80001037983 */ /* 0x000ee20000300800 */
[----:B------:R-:W-:Y:S03]  /*b0d0*/  HMMA.16816.F32 R4, R36, R4, R32 ;  /* 0x000000042404723c */ /* 0x000fe60000001820 */
[----:B------:R-:W3:Y:S04]  /*b0e0*/  LDL R33, [R1+0x18] ;  /* 0x0000180001217983 */ /* 0x000ee80000100800 */
[----:B------:R-:W3:Y:S04]  /*b0f0*/  LDL R34, [R1+0x1c] ;  /* 0x00001c0001227983 */ /* 0x000ee80000100800 */
[----:B------:R-:W3:Y:S01]  /*b100*/  LDL R35, [R1+0x8] ;  /* 0x0000080001237983 */ /* 0x000ee20000100800 */
[----:B------:R-:W-:-:S03]  /*b110*/  F2FP.F16.E5M2.UNPACK_B R37, R61 ;  /* 0x0000003dff25723e */ /* 0x000fc600020004ff */
[----:B------:R-:W3:Y:S04]  /*b120*/  LDL.LU R38, [R1+0x308] ;  /* 0x0003080001267983 */ /* 0x000ee80000300800 */
[----:B------:R-:W3:Y:S04]  /*b130*/  LDL.LU R39, [R1+0x314] ;  /* 0x0003140001277983 */ /* 0x000ee80000300800 */
[----:B------:R-:W3:Y:S01]  /*b140*/  LDL.LU R61, [R1+0x354] ;  /* 0x00035400013d7983 */ /* 0x000ee20000300800 */
[----:B--2---:R-:W-:Y:S02]  /*b150*/  IMAD R14, R15, 0x100, R14 ;  /* 0x000001000f0e7824 */ /* 0x004fe400078e020e */
[----:B------:R-:W-:Y:S01]  /*b160*/  IMAD R15, R48, 0x100, R49 ;  /* 0x00000100300f7824 */ /* 0x000fe200078e0231 */
[----:B----4-:R-:W-:-:S02]  /*b170*/  F2FP.F16.E5M2.UNPACK_B R48, R58 ;  /* 0x0000003aff30723e */ /* 0x010fc400020004ff */
[----:B------:R-:W-:Y:S02]  /*b180*/  F2FP.F16.E5M2.UNPACK_B R14, R14 ;  /* 0x0000000eff0e723e */ /* 0x000fe400020004ff */
[----:B------:R-:W-:Y:S02]  /*b190*/  F2FP.F16.E5M2.UNPACK_B R15, R15 ;  /* 0x0000000fff0f723e */ /* 0x000fe400020004ff */
[----:B------:R-:W-:Y:S01]  /*b1a0*/  F2FP.F16.E5M2.UNPACK_B R49, R59 ;  /* 0x0000003bff31723e */ /* 0x000fe200020004ff */
[----:B---3--:R-:W-:Y:S02]  /*b1b0*/  IMAD R12, R13, 0x100, R12 ;  /* 0x000001000d0c7824 */ /* 0x008fe400078e020c */
[----:B------:R-:W-:Y:S01]  /*b1c0*/  IMAD R13, R44, 0x100, R45 ;  /* 0x000001002c0d7824 */ /* 0x000fe200078e022d */
[----:B------:R-:W-:Y:S02]  /*b1d0*/  F2FP.F16.E5M2.UNPACK_B R44, R0 ;  /* 0x00000000ff2c723e */ /* 0x000fe400020004ff */
[----:B------:R-:W-:-:S02]  /*b1e0*/  F2FP.F16.E5M2.UNPACK_B R12, R12 ;  /* 0x0000000cff0c723e */ /* 0x000fc400020004ff */
[----:B------:R-:W-:Y:S02]  /*b1f0*/  F2FP.F16.E5M2.UNPACK_B R13, R13 ;  /* 0x0000000dff0d723e */ /* 0x000fe400020004ff */
[----:B------:R-:W-:Y:S02]  /*b200*/  F2FP.F16.E5M2.UNPACK_B R45, R60 ;  /* 0x0000003cff2d723e */ /* 0x000fe400020004ff */
[----:B------:R-:W-:Y:S01]  /*b210*/  F2FP.F16.E5M2.UNPACK_B R32, R33 ;  /* 0x00000021ff20723e */ /* 0x000fe200020004ff */
[----:B------:R-:W-:Y:S01]  /*b220*/  IMAD R3, R3, 0x100, R2 ;  /* 0x0000010003037824 */ /* 0x000fe200078e0202 */
[----:B------:R-:W-:Y:S01]  /*b230*/  F2FP.F16.E5M2.UNPACK_B R33, R34 ;  /* 0x00000022ff21723e */ /* 0x000fe200020004ff */
[----:B------:R-:W-:Y:S01]  /*b240*/  IMAD R2, R56, 0x100, R57 ;  /* 0x0000010038027824 */ /* 0x000fe200078e0239 */
[----:B------:R-:W-:Y:S01]  /*b250*/  F2FP.F16.E5M2.UNPACK_B R36, R35 ;  /* 0x00000023ff24723e */ /* 0x000fe200020004ff */
[----:B------:R-:W-:Y:S01]  /*b260*/  IMAD R34, R47, 0x100, R46 ;  /* 0x000001002f227824 */ /* 0x000fe200078e022e */
[C---:B------:R-:W-:Y:S01]  /*b270*/  HMMA.16816.F32 R28, R12.reuse, R48, R28 ;  /* 0x000000300c1c723c */ /* 0x040fe2000000181c */
[----:B------:R-:W-:Y:S01]  /*b280*/  IMAD R35, R51, 0x100, R50 ;  /* 0x0000010033237824 */ /* 0x000fe200078e0232 */
[----:B------:R-:W2:Y:S04]  /*b290*/  LDL.LU R57, [R1+0x320] ;  /* 0x0003200001397983 */ /* 0x000ea80000300800 */
[----:B------:R-:W3:Y:S02]  /*b2a0*/  LDL.LU R56, [R1+0x328] ;  /* 0x0003280001387983 */ /* 0x000ee40000300800 */
[C---:B------:R-:W-:Y:S08]  /*b2b0*/  HMMA.16816.F32 R8, R12.reuse, R44, R8 ;  /* 0x0000002c0c08723c */ /* 0x040ff00000001808 */
[C---:B------:R-:W-:Y:S08]  /*b2c0*/  HMMA.16816.F32 R20, R12.reuse, R32, R20 ;  /* 0x000000200c14723c */ /* 0x040ff00000001814 */
[----:B------:R-:W-:Y:S01]  /*b2d0*/  HMMA.16816.F32 R16, R12, R36, R16 ;  /* 0x000000240c10723c */ /* 0x000fe20000001810 */
[----:B------:R-:W-:-:S02]  /*b2e0*/  F2FP.F16.E5M2.UNPACK_B R12, R3 ;  /* 0x00000003ff0c723e */ /* 0x000fc400020004ff */
[----:B------:R-:W-:Y:S01]  /*b2f0*/  F2FP.F16.E5M2.UNPACK_B R13, R2 ;  /* 0x00000002ff0d723e */ /* 0x000fe200020004ff */
[----:B------:R-:W4:Y:S01]  /*b300*/  LDL.LU R3, [R1+0xc] ;  /* 0x00000c0001037983 */ /* 0x000f220000300800 */
[----:B------:R-:W-:Y:S02]  /*b310*/  F2FP.F16.E5M2.UNPACK_B R14, R34 ;  /* 0x00000022ff0e723e */ /* 0x000fe400020004ff */
[----:B------:R-:W-:Y:S01]  /*b320*/  F2FP.F16.E5M2.UNPACK_B R15, R35 ;  /* 0x00000023ff0f723e */ /* 0x000fe200020004ff */
[----:B------:R-:W2:Y:S06]  /*b330*/  LDL.LU R2, [R1+0x8] ;  /* 0x0000080001027983 */ /* 0x000eac0000300800 */
[C---:B------:R-:W-:Y:S01]  /*b340*/  HMMA.16816.F32 R48, R12.reuse, R48, R52 ;  /* 0x000000300c30723c */ /* 0x040fe20000001834 */
[----:B------:R-:W2:Y:S04]  /*b350*/  LDL.LU R52, [R1+0x1c] ;  /* 0x00001c0001347983 */ /* 0x000ea80000300800 */
[----:B------:R-:W2:Y:S03]  /*b360*/  LDL.LU R53, [R1+0x31c] ;  /* 0x00031c0001357983 */ /* 0x000ea60000300800 */
[C---:B------:R-:W-:Y:S01]  /*b370*/  HMMA.16816.F32 R44, R12.reuse, R44, R40 ;  /* 0x0000002c0c2c723c */ /* 0x040fe20000001828 */
[----:B------:R-:W2:Y:S04]  /*b380*/  LDL.LU R54, [R1+0x318] ;  /* 0x0003180001367983 */ /* 0x000ea80000300800 */
[----:B------:R-:W2:Y:S04]  /*b390*/  LDL.LU R55, [R1+0x324] ;  /* 0x0003240001377983 */ /* 0x000ea80000300800 */
[----:B------:R-:W2:Y:S01]  /*b3a0*/  LDL.LU R40, [R1+0x2f8] ;  /* 0x0002f80001287983 */ /* 0x000ea20000300800 */
[----:B------:R-:W-:Y:S03]  /*b3b0*/  HMMA.16816.F32 R32, R12, R32, R24 ;  /* 0x000000200c20723c */ /* 0x000fe60000001818 */
[----:B------:R-:W2:Y:S04]  /*b3c0*/  LDL.LU R41, [R1+0x300] ;  /* 0x0003000001297983 */ /* 0x000ea80000300800 */
[----:B------:R-:W2:Y:S04]  /*b3d0*/  LDL.LU R42, [R1+0x310] ;  /* 0x00031000012a7983 */ /* 0x000ea80000300800 */
[----:B------:R-:W2:Y:S04]  /*b3e0*/  LDL.LU R43, [R1+0x30c] ;  /* 0x00030c00012b7983 */ /* 0x000ea80000300800 */
[----:B------:R-:W2:Y:S01]  /*b3f0*/  LDL.LU R25, [R1+0x2fc] ;  /* 0x0002fc0001197983 */ /* 0x000ea20000300800 */
[----:B------:R-:W-:-:S03]  /*b400*/  F2FP.F16.E5M2.UNPACK_B R24, R0.H1 ;  /* 0x00000000ff18723e */ /* 0x000fc600030004ff */
[----:B------:R-:W3:Y:S04]  /*b410*/  LDL.LU R26, [R1+0x304] ;  /* 0x00030400011a7983 */ /* 0x000ee80000300800 */
[----:B------:R-:W3:Y:S04]  /*b420*/  LDL.LU R27, [R1+0x18] ;  /* 0x00001800011b7983 */ /* 0x000ee80000300800 */
[----:B------:R-:W3:Y:S01]  /*b430*/  LDL.LU R0, [R1+0x350] ;  /* 0x0003500001007983 */ /* 0x000ee20000300800 */
[----:B--2---:R-:W-:Y:S01]  /*b440*/  IMAD R40, R40, 0x100, R25 ;  /* 0x0000010028287824 */ /* 0x004fe200078e0219 */
[----:B------:R-:W-:-:S02]  /*b450*/  F2FP.F16.E5M2.UNPACK_B R25, R60.H1 ;  /* 0x0000003cff19723e */ /* 0x000fc400030004ff */
[----:B------:R-:W2:Y:S01]  /*b460*/  LDL.LU R60, [R1+0x34c] ;  /* 0x00034c00013c7983 */ /* 0x000ea20000300800 */
[----:B------:R-:W-:Y:S02]  /*b470*/  IMAD R42, R43, 0x100, R42 ;  /* 0x000001002b2a7824 */ /* 0x000fe400078e022a */
[----:B------:R-:W-:Y:S02]  /*b480*/  IMAD R43, R39, 0x100, R38 ;  /* 0x00000100272b7824 */ /* 0x000fe400078e0226 */
[----:B------:R-:W-:Y:S01]  /*b490*/  HMMA.16816.F32 R36, R12, R36, R4 ;  /* 0x000000240c24723c */ /* 0x000fe20000001804 */
[----:B---3--:R-:W-:Y:S02]  /*b4a0*/  IMAD R7, R0, 0x100, R56 ;  /* 0x0000010000077824 */ /* 0x008fe400078e0238 */
[----:B------:R-:W3:Y:S01]  /*b4b0*/  LDL.LU R0, [R1+0x348] ;  /* 0x0003480001007983 */ /* 0x000ee20000300800 */
[----:B------:R-:W-:Y:S01]  /*b4c0*/  IMAD R41, R41, 0x100, R26 ;  /* 0x0000010029297824 */ /* 0x000fe200078e021a */
[----:B------:R-:W-:-:S02]  /*b4d0*/  F2FP.F16.E5M2.UNPACK_B R12, R58.H1 ;  /* 0x0000003aff0c723e */ /* 0x000fc400030004ff */
[----:B------:R-:W-:Y:S02]  /*b4e0*/  F2FP.F16.E5M2.UNPACK_B R13, R59.H1 ;  /* 0x0000003bff0d723e */ /* 0x000fe400030004ff */
[----:B------:R-:W-:Y:S02]  /*b4f0*/  F2FP.F16.E5M2.UNPACK_B R40, R40 ;  /* 0x00000028ff28723e */ /* 0x000fe400020004ff */
[----:B------:R-:W-:Y:S02]  /*b500*/  F2FP.F16.E5M2.UNPACK_B R41, R41 ;  /* 0x00000029ff29723e */ /* 0x000fe400020004ff */
[----:B------:R-:W-:Y:S02]  /*b510*/  F2FP.F16.E5M2.UNPACK_B R42, R42 ;  /* 0x0000002aff2a723e */ /* 0x000fe400020004ff */
[----:B------:R-:W-:Y:S02]  /*b520*/  F2FP.F16.E5M2.UNPACK_B R43, R43 ;  /* 0x0000002bff2b723e */ /* 0x000fe400020004ff */
[----:B------:R-:W-:Y:S01]  /*b530*/  F2FP.F16.E5M2.UNPACK_B R4, R27.H1 ;  /* 0x0000001bff04723e */ /* 0x000fe200030004ff */
[----:B--2---:R-:W-:-:S02]  /*b540*/  IMAD R6, R61, 0x100, R60 ;  /* 0x000001003d067824 */ /* 0x004fc400078e023c */
[----:B------:R-:W2:Y:S04]  /*b550*/  LDL.LU R60, [R1+0x344] ;  /* 0x00034400013c7983 */ /* 0x000ea80000300800 */
[----:B------:R-:W2:Y:S04]  /*b560*/  LDL.LU R61, [R1+0x340] ;  /* 0x00034000013d7983 */ /* 0x000ea80000300800 */
[----:B------:R-:W2:Y:S01]  /*b570*/  LDL.LU R56, [R1+0x120] ;  /* 0x0001200001387983 */ /* 0x000ea20000300800 */
[----:B------:R-:W-:Y:S02]  /*b580*/  F2FP.F16.E5M2.UNPACK_B R5, R52.H1 ;  /* 0x00000034ff05723e */ /* 0x000fe400030004ff */
[----:B------:R-:W-:Y:S01]  /*b590*/  F2FP.F16.E5M2.UNPACK_B R2, R2.H1 ;  /* 0x00000002ff02723e */ /* 0x000fe200030004ff */
[----:B------:R-:W3:Y:S01]  /*b5a0*/  LDL.LU R59, [R1+0x128] ;  /* 0x00012800013b7983 */ /* 0x000ee20000300800 */
[----:B----4-:R-:W-:Y:S01]  /*b5b0*/  F2FP.F16.E5M2.UNPACK_B R3, R3.H1 ;  /* 0x00000003ff03723e */ /* 0x010fe200030004ff */
[----:B------:R-:W-:-:S02]  /*b5c0*/  IMAD R15, R54, 0x100, R53 ;  /* 0x00000100360f7824 */ /* 0x000fc400078e0235 */
[----:B------:R-:W4:Y:S01]  /*b5d0*/  LDL.LU R58, [R1+0x144] ;  /* 0x00014400013a7983 */ /* 0x000f220000300800 */
[----:B------:R-:W-:-:S03]  /*b5e0*/  IMAD R14, R57, 0x100, R55 ;  /* 0x00000100390e7824 */ /* 0x000fc600078e0237 */
[----:B------:R-:W3:Y:S01]  /*b5f0*/  LDL.LU R52, [R1+0x148] ;  /* 0x0001480001347983 */ /* 0x000ee20000300800 */
[C---:B------:R-:W-:Y:S03]  /*b600*/  HMMA.16816.F32 R28, R40.reuse, R12, R28 ;  /* 0x0000000c281c723c */ /* 0x040fe6000000181c */
[----:B------:R-:W3:Y:S04]  /*b610*/  LDL.LU R53, [R1+0x14c] ;  /* 0x00014c0001357983 */ /* 0x000ee80000300800 */
[----:B------:R-:W3:Y:S01]  /*b620*/  LDL.LU R54, [R1+0x150] ;  /* 0x0001500001367983 */ /* 0x000ee20000300800 */
[C---:B------:R-:W-:Y:S03]  /*b630*/  HMMA.16816.F32 R8, R40.reuse, R24, R8 ;  /* 0x000000182808723c */ /* 0x040fe60000001808 */
[----:B------:R-:W4:Y:S04]  /*b640*/  LDL.LU R55, [R1+0x214] ;  /* 0x0002140001377983 */ /* 0x000f280000300800 */
[----:B------:R-:W4:Y:S01]  /*b650*/  LDL.LU R57, [R1+0x158] ;  /* 0x0001580001397983 */ /* 0x000f220000300800 */
[C---:B------:R-:W-:Y:S08]  /*b660*/  HMMA.16816.F32 R20, R40.reuse, R4, R20 ;  /* 0x000000042814723c */ /* 0x040ff00000001814 */
[----:B------:R-:W-:Y:S01]  /*b670*/  HMMA.16816.F32 R16, R40, R2, R16 ;  /* 0x000000022810723c */ /* 0x000fe20000001810 */
[----:B------:R-:W-:-:S02]  /*b680*/  F2FP.F16.E5M2.UNPACK_B R42, R7 ;  /* 0x00000007ff2a723e */ /* 0x000fc400020004ff */
[----:B------:R-:W4:Y:S01]  /*b690*/  LDL.LU R7, [R1+0x154] ;  /* 0x0001540001077983 */ /* 0x000f220000300800 */
[----:B------:R-:W-:-:S03]  /*b6a0*/  F2FP.F16.E5M2.UNPACK_B R43, R6 ;  /* 0x00000006ff2b723e */ /* 0x000fc600020004ff */
[----:B------:R-:W4:Y:S01]  /*b6b0*/  LDL.LU R6, [R1+0x124] ;  /* 0x0001240001067983 */ /* 0x000f220000300800 */
[----:B--2---:R-:W-:-:S05]  /*b6c0*/  IADD3 R56, P2, PT, R56, UR5, RZ ;  /* 0x0000000538387c10 */ /* 0x004fca000ff5e0ff */
[----:B------:R0:W-:Y:S04]  /*b6d0*/  STL [R1+0x120], R56 ;  /* 0x0001203801007387 */ /* 0x0001e80000100800 */
[----:B0-----:R-:W2:Y:S01]  /*b6e0*/  LDL.LU R56, [R1+0x218] ;  /* 0x0002180001387983 */ /* 0x001ea20000300800 */
[----:B------:R-:W-:Y:S02]  /*b6f0*/  F2FP.F16.E5M2.UNPACK_B R40, R15 ;  /* 0x0000000fff28723e */ /* 0x000fe400020004ff */
[----:B------:R-:W-:Y:S02]  /*b700*/  F2FP.F16.E5M2.UNPACK_B R41, R14 ;  /* 0x0000000eff29723e */ /* 0x000fe400020004ff */
[----:B---3--:R-:W-:Y:S02]  /*b710*/  IADD3 R59, P4, PT, R59, UR5, RZ ;  /* 0x000000053b3b7c10 */ /* 0x008fe4000ff9e0ff */
[----:B----4-:R-:W-:-:S03]  /*b720*/  IADD3 R58, P5, PT, R58, UR5, RZ ;  /* 0x000000053a3a7c10 */ /* 0x010fc6000ffbe0ff */
[----:B------:R-:W-:Y:S01]  /*b730*/  HMMA.16816.F32 R12, R40, R12, R48 ;  /* 0x0000000c280c723c */ /* 0x000fe20000001830 */
[----:B------:R-:W3:Y:S01]  /*b740*/  LDL.LU R51, [R1+0x15c] ;  /* 0x00015c0001337983 */ /* 0x000ee20000300800 */
[----:B------:R-:W-:Y:S01]  /*b750*/  IADD3 R61, P0, PT, R61, UR77, RZ ;  /* 0x0000004d3d3d7c10 */ /* 0x000fe2000ff1e0ff */
[----:B------:R-:W-:-:S05]  /*b760*/  USHF.R.S32.HI UR75, URZ, 0x1f, UR5 ;  /* 0x0000001fff4b7899 */ /* 0x000fca0008011405 */
[----:B------:R-:W-:Y:S01]  /*b770*/  HMMA.16816.F32 R32, R40, R4, R32 ;  /* 0x000000042820723c */ /* 0x000fe20000001820 */
[----:B------:R-:W-:Y:S01]  /*b780*/  IMAD.U32 R4, RZ, RZ, UR77 ;  /* 0x0000004dff047e24 */ /* 0x000fe2000f8e00ff */
[----:B------:R-:W-:Y:S02]  /*b790*/  IADD3 R52, P6, PT, R52, UR5, RZ ;  /* 0x0000000534347c10 */ /* 0x000fe4000ffde0ff */
[----:B------:R-:W-:-:S05]  /*b7a0*/  IADD3 R6, P3, PT, R6, UR5, RZ ;  /* 0x0000000506067c10 */ /* 0x000fca000ff7e0ff */
[----:B------:R-:W-:Y:S01]  /*b7b0*/  STL [R1+0x124], R6 ;  /* 0x0001240601007387 */ /* 0x000fe20000100800 */
[----:B------:R-:W-:-:S03]  /*b7c0*/  LEA.HI.X.SX32 R60, R4, R60, 0x1, P0 ;  /* 0x0000003c043c7211 */ /* 0x000fc600000f0eff */
[----:B------:R0:W-:Y:S01]  /*b7d0*/  STL [R1+0x128], R59 ;  /* 0x0001283b01007387 */ /* 0x0001e20000100800 */
[----:B------:R-:W-:Y:S02]  /*b7e0*/  IADD3 R53, P0, PT, R53, UR5, RZ ;  /* 0x0000000535357c10 */ /* 0x000fe4000ff1e0ff */
[----:B------:R-:W-:Y:S01]  /*b7f0*/  IADD3 R54, P1, PT, R54, UR5, RZ ;  /* 0x0000000536367c10 */ /* 0x000fe2000ff3e0ff */
[----:B0-----:R-:W4:Y:S04]  /*b800*/  LDL.LU R59, [R1+0x21c] ;  /* 0x00021c00013b7983 */ /* 0x001f280000300800 */
[----:B------:R0:W-:Y:S01]  /*b810*/  STL [R1+0x144], R58 ;  /* 0x0001443a01007387 */ /* 0x0001e20000100800 */
[----:B------:R-:W-:Y:S02]  /*b820*/  IADD3.X R0, PT, PT, R0, UR75, RZ, P2, !PT ;  /* 0x0000004b00007c10 */ /* 0x000fe400097fe4ff */
[----:B------:R-:W-:Y:S01]  /*b830*/  IADD3 R7, P2, PT, R7, UR5, RZ ;  /* 0x0000000507077c10 */ /* 0x000fe2000ff5e0ff */
[----:B0-----:R-:W4:Y:S04]  /*b840*/  LDL.LU R58, [R1+0x160] ;  /* 0x00016000013a7983 */ /* 0x001f280000300800 */
[----:B------:R-:W4:Y:S04]  /*b850*/  LDL.LU R6, [R1+0x220] ;  /* 0x0002200001067983 */ /* 0x000f280000300800 */
[----:B------:R0:W-:Y:S01]  /*b860*/  STL [R1+0x148], R52 ;  /* 0x0001483401007387 */ /* 0x0001e20000100800 */
[----:B------:R-:W-:-:S03]  /*b870*/  IADD3.X R55, PT, PT, R55, UR75, RZ, P3, !PT ;  /* 0x0000004b37377c10 */ /* 0x000fc60009ffe4ff */
[----:B0-----:R-:W4:Y:S04]  /*b880*/  LDL.LU R52, [R1+0x164] ;  /* 0x0001640001347983 */ /* 0x001f280000300800 */
[----:B------:R0:W-:Y:S01]  /*b890*/  STL [R1+0x14c], R53 ;  /* 0x00014c3501007387 */ /* 0x0001e20000100800 */
[----:B------:R-:W-:-:S03]  /*b8a0*/  IADD3 R57, P3, PT, R57, UR5, RZ ;  /* 0x0000000539397c10 */ /* 0x000fc6000ff7e0ff */
[----:B0-----:R-:W4:Y:S04]  /*b8b0*/  LDL.LU R53, [R1+0x224] ;  /* 0x0002240001357983 */ /* 0x001f280000300800 */
[----:B------:R-:W-:Y:S04]  /*b8c0*/  STL [R1+0x150], R54 ;  /* 0x0001503601007387 */ /* 0x000fe80000100800 */
[----:B------:R0:W-:Y:S04]  /*b8d0*/  STL [R1+0x210], R0 ;  /* 0x0002100001007387 */ /* 0x0001e80000100800 */
[----:B0-----:R0:W5:Y:S04]  /*b8e0*/  LDL.LU R0, [R1+0x33c] ;  /* 0x00033c0001007983 */ /* 0x0011680000300800 */
[----:B------:R-:W4:Y:S04]  /*b8f0*/  LDL.LU R54, [R1+0x168] ;  /* 0x0001680001367983 */ /* 0x000f280000300800 */
[----:B------:R1:W-:Y:S04]  /*b900*/  STL [R1+0x154], R7 ;  /* 0x0001540701007387 */ /* 0x0003e80000100800 */
[----:B-1----:R-:W4:Y:S04]  /*b910*/  LDL.LU R7, [R1+0x228] ;  /* 0x0002280001077983 */ /* 0x002f280000300800 */
[----:B------:R1:W-:Y:S04]  /*b920*/  STL [R1+0x214], R55 ;  /* 0x0002143701007387 */ /* 0x0003e80000100800 */
[----:B-1----:R-:W4:Y:S04]  /*b930*/  LDL.LU R55, [R1+0x16c] ;  /* 0x00016c0001377983 */ /* 0x002f280000300800 */
[----:B------:R1:W-:Y:S04]  /*b940*/  STL [R1+0x158], R57 ;  /* 0x0001583901007387 */ /* 0x0003e80000100800 */
[----:B-1----:R-:W4:Y:S01]  /*b950*/  LDL.LU R57, [R1+0x22c] ;  /* 0x00022c0001397983 */ /* 0x002f220000300800 */
[----:B--2---:R-:W-:-:S05]  /*b960*/  IADD3.X R56, PT, PT, R56, UR75, RZ, P4, !PT ;  /* 0x0000004b38387c10 */ /* 0x004fca000a7fe4ff */
[----:B------:R1:W-:Y:S04]  /*b970*/  STL [R1+0x218], R56 ;  /* 0x0002183801007387 */ /* 0x0003e80000100800 */
[----:B-1----:R-:W2:Y:S01]  /*b980*/  LDL.LU R56, [R1+0x170] ;  /* 0x0001700001387983 */ /* 0x002ea20000300800 */
[----:B---3--:R-:W-:Y:S02]  /*b990*/  IADD3 R51, P4, PT, R51, UR5, RZ ;  /* 0x0000000533337c10 */ /* 0x008fe4000ff9e0ff */
[----:B----4-:R-:W-:-:S05]  /*b9a0*/  IADD3.X R59, PT, PT, R59, UR75, RZ, P5, !PT ;  /* 0x0000004b3b3b7c10 */ /* 0x010fca000affe4ff */
[----:B------:R1:W-:Y:S04]  /*b9b0*/  STL [R1+0x21c], R59 ;  /* 0x00021c3b01007387 */ /* 0x0003e80000100800 */
[----:B------:R-:W-:Y:S01]  /*b9c0*/  STL [R1+0x15c], R51 ;  /* 0x00015c3301007387 */ /* 0x000fe20000100800 */
[----:B------:R-:W-:-:S03]  /*b9d0*/  IADD3 R58, P5, PT, R58, UR5, RZ ;  /* 0x000000053a3a7c10 */ /* 0x000fc6000ffbe0ff */
[----:B-1----:R-:W3:Y:S01]  /*b9e0*/  LDL.LU R59, [R1+0x230] ;  /* 0x00023000013b7983 */ /* 0x002ee20000300800 */
[----:B------:R-:W-:-:S03]  /*b9f0*/  IADD3.X R6, PT, PT, R6, UR75, RZ, P6, !PT ;  /* 0x0000004b06067c10 */ /* 0x000fc6000b7fe4ff */
[----:B------:R1:W-:Y:S04]  /*ba00*/  STL [R1+0x160], R58 ;  /* 0x0001603a01007387 */ /* 0x0003e80000100800 */
[----:B-1----:R-:W4:Y:S01]  /*ba10*/  LDL.LU R58, [R1+0x174] ;  /* 0x00017400013a7983 */ /* 0x002f220000300800 */
[----:B------:R-:W-:-:S03]  /*ba20*/  IADD3 R52, P6, PT, R52, UR5, RZ ;  /* 0x0000000534347c10 */ /* 0x000fc6000ffde0ff */
[----:B------:R-:W4:Y:S04]  /*ba30*/  LDL.LU R49, [R1+0x234] ;  /* 0x0002340001317983 */ /* 0x000f280000300800 */
[----:B------:R-:W-:Y:S04]  /*ba40*/  STL [R1+0x220], R6 ;  /* 0x0002200601007387 */ /* 0x000fe80000100800 */
[----:B------:R1:W-:Y:S01]  /*ba50*/  STL [R1+0x164], R52 ;  /* 0x0001643401007387 */ /* 0x0003e20000100800 */
[----:B------:R-:W-:-:S03]  /*ba60*/  IADD3.X R53, PT, PT, R53, UR75, RZ, P0, !PT ;  /* 0x0000004b35357c10 */ /* 0x000fc600087fe4ff */
[----:B-1----:R-:W4:Y:S04]  /*ba70*/  LDL.LU R52, [R1+0x178] ;  /* 0x0001780001347983 */ /* 0x002f280000300800 */
[----:B------:R1:W-:Y:S04]  /*ba80*/  STL [R1+0x224], R53 ;  /* 0x0002243501007387 */ /* 0x0003e80000100800 */
[----:B-1----:R-:W4:Y:S01]  /*ba90*/  LDL.LU R53, [R1+0x238] ;  /* 0x0002380001357983 */ /* 0x002f220000300800 */
[----:B------:R-:W-:-:S03]  /*baa0*/  IADD3 R54, P0, PT, R54, UR5, RZ ;  /* 0x0000000536367c10 */ /* 0x000fc6000ff1e0ff */
[----:B------:R-:W4:Y:S04]  /*bab0*/  LDL.LU R50, [R1+0x17c] ;  /* 0x00017c0001327983 */ /* 0x000f280000300800 */
[----:B------:R1:W-:Y:S01]  /*bac0*/  STL [R1+0x168], R54 ;  /* 0x0001683601007387 */ /* 0x0003e20000100800 */
[----:B------:R-:W-:-:S03]  /*bad0*/  IADD3.X R7, PT, PT, R7, UR75, RZ, P1, !PT ;  /* 0x0000004b07077c10 */ /* 0x000fc60008ffe4ff */
[----:B-1----:R-:W4:Y:S04]  /*bae0*/  LDL.LU R54, [R1+0x23c] ;  /* 0x00023c0001367983 */ /* 0x002f280000300800 */
[----:B------:R-:W4:Y:S04]  /*baf0*/  LDL.LU R51, [R1+0x180] ;  /* 0x0001800001337983 */ /* 0x000f280000300800 */
[----:B------:R-:W-:Y:S01]  /*bb00*/  STL [R1+0x228], R7 ;  /* 0x0002280701007387 */ /* 0x000fe20000100800 */
[----:B------:R-:W-:-:S05]  /*bb10*/  IADD3 R55, P1, PT, R55, UR5, RZ ;  /* 0x0000000537377c10 */ /* 0x000fca000ff3e0ff */
[----:B------:R1:W-:Y:S01]  /*bb20*/  STL [R1+0x16c], R55 ;  /* 0x00016c3701007387 */ /* 0x0003e20000100800 */
[----:B------:R-:W-:-:S03]  /*bb30*/  IADD3.X R57, PT, PT, R57, UR75, RZ, P2, !PT ;  /* 0x0000004b39397c10 */ /* 0x000fc600097fe4ff */
[----:B-1----:R-:W4:Y:S04]  /*bb40*/  LDL.LU R55, [R1+0x240] ;  /* 0x0002400001377983 */ /* 0x002f280000300800 */
[----:B------:R1:W-:Y:S04]  /*bb50*/  STL [R1+0x22c], R57 ;  /* 0x00022c3901007387 */ /* 0x0003e80000100800 */
[----:B-1----:R-:W4:Y:S04]  /*bb60*/  LDL.LU R57, [R1+0x184] ;  /* 0x0001840001397983 */ /* 0x002f280000300800 */
[----:B------:R-:W4:Y:S01]  /*bb70*/  LDL.LU R6, [R1+0x244] ;  /* 0x0002440001067983 */ /* 0x000f220000300800 */
[----:B--2---:R-:W-:-:S05]  /*bb80*/  IADD3 R56, P2, PT, R56, UR5, RZ ;  /* 0x0000000538387c10 */ /* 0x004fca000ff5e0ff */
[----:B------:R1:W-:Y:S04]  /*bb90*/  STL [R1+0x170], R56 ;  /* 0x0001703801007387 */ /* 0x0003e80000100800 */
[----:B-1----:R-:W2:Y:S04]  /*bba0*/  LDL.LU R56, [R1+0x188] ;  /* 0x0001880001387983 */ /* 0x002ea80000300800 */
[----:B------:R-:W2:Y:S01]  /*bbb0*/  LDL.LU R7, [R1+0x248] ;  /* 0x0002480001077983 */ /* 0x000ea20000300800 */
[----:B---3--:R-:W-:-:S05]  /*bbc0*/  IADD3.X R59, PT, PT, R59, UR75, RZ, P3, !PT ;  /* 0x0000004b3b3b7c10 */ /* 0x008fca0009ffe4ff */
[----:B------:R1:W-:Y:S01]  /*bbd0*/  STL [R1+0x230], R59 ;  /* 0x0002303b01007387 */ /* 0x0003e20000100800 */
[----:B----4-:R-:W-:-:S03]  /*bbe0*/  IADD3 R58, P3, PT, R58, UR5, RZ ;  /* 0x000000053a3a7c10 */ /* 0x010fc6000ff7e0ff */
[----:B-1----:R-:W3:Y:S01]  /*bbf0*/  LDL.LU R59, [R1+0x18c] ;  /* 0x00018c00013b7983 */ /* 0x002ee20000300800 */
[----:B------:R-:W-:-:S03]  /*bc00*/  IADD3.X R49, PT, PT, R49, UR75, RZ, P4, !PT ;  /* 0x0000004b31317c10 */ /* 0x000fc6000a7fe4ff */
[----:B------:R1:W-:Y:S04]  /*bc10*/  STL [R1+0x174], R58 ;  /* 0x0001743a01007387 */ /* 0x0003e80000100800 */
[----:B-1----:R-:W4:Y:S01]  /*bc20*/  LDL.LU R58, [R1+0x24c] ;  /* 0x00024c00013a7983 */ /* 0x002f220000300800 */
[----:B------:R-:W-:-:S05]  /*bc30*/  IADD3 R52, P4, PT, R52, UR5, RZ ;  /* 0x0000000534347c10 */ /* 0x000fca000ff9e0ff */
[----:B------:R1:W-:Y:S04]  /*bc40*/  STL [R1+0x178], R52 ;  /* 0x0001783401007387 */ /* 0x0003e80000100800 */
[----:B------:R-:W-:Y:S01]  /*bc50*/  STL [R1+0x234], R49 ;  /* 0x0002343101007387 */ /* 0x000fe20000100800 */
[----:B------:R-:W-:-:S03]  /*bc60*/  IADD3.X R53, PT, PT, R53, UR75, RZ, P5, !PT ;  /* 0x0000004b35357c10 */ /* 0x000fc6000affe4ff */
[----:B-1----:R-:W4:Y:S01]  /*bc70*/  LDL.LU R52, [R1+0x190] ;  /* 0x0001900001347983 */ /* 0x002f220000300800 */
[----:B------:R-:W-:-:S03]  /*bc80*/  IADD3 R50, P5, PT, R50, UR5, RZ ;  /* 0x0000000532327c10 */ /* 0x000fc6000ffbe0ff */
[----:B------:R1:W-:Y:S04]  /*bc90*/  STL [R1+0x238], R53 ;  /* 0x0002383501007387 */ /* 0x0003e80000100800 */
[----:B-1----:R-:W4:Y:S01]  /*bca0*/  LDL.LU R53, [R1+0x250] ;  /* 0x0002500001357983 */ /* 0x002f220000300800 */
[----:B------:R-:W-:Y:S02]  /*bcb0*/  IADD3.X R54, PT, PT, R54, UR75, RZ, P6, !PT ;  /* 0x0000004b36367c10 */ /* 0x000fe4000b7fe4ff */
[----:B------:R-:W-:-:S03]  /*bcc0*/  IADD3 R51, P6, PT, R51, UR5, RZ ;  /* 0x0000000533337c10 */ /* 0x000fc6000ffde0ff */
[----:B------:R1:W-:Y:S04]  /*bcd0*/  STL [R1+0x23c], R54 ;  /* 0x00023c3601007387 */ /* 0x0003e80000100800 */
[----:B------:R-:W-:Y:S04]  /*bce0*/  STL [R1+0x17c], R50 ;  /* 0x00017c3201007387 */ /* 0x000fe80000100800 */
[----:B-1----:R-:W4:Y:S01]  /*bcf0*/  LDL.LU R54, [R1+0x194] ;  /* 0x0001940001367983 */ /* 0x002f220000300800 */
[----:B------:R-:W-:-:S05]  /*bd00*/  IADD3.X R55, PT, PT, R55, UR75, RZ, P0, !PT ;  /* 0x0000004b37377c10 */ /* 0x000fca00087fe4ff */
[----:B------:R1:W-:Y:S04]  /*bd10*/  STL [R1+0x240], R55 ;  /* 0x0002403701007387 */ /* 0x0003e80000100800 */
[----:B------:R-:W-:Y:S01]  /*bd20*/  STL [R1+0x180], R51 ;  /* 0x0001803301007387 */ /* 0x000fe20000100800 */
[----:B------:R-:W-:-:S03]  /*bd30*/  IADD3 R57, P0, PT, R57, UR5, RZ ;  /* 0x0000000539397c10 */ /* 0x000fc6000ff1e0ff */
[----:B-1----:R-:W4:Y:S01]  /*bd40*/  LDL.LU R55, [R1+0x254] ;  /* 0x0002540001377983 */ /* 0x002f220000300800 */
[----:B------:R-:W-:-:S03]  /*bd50*/  IADD3.X R6, PT, PT, R6, UR75, RZ, P1, !PT ;  /* 0x0000004b06067c10 */ /* 0x000fc60008ffe4ff */
[----:B------:R1:W-:Y:S04]  /*bd60*/  STL [R1+0x184], R57 ;  /* 0x0001843901007387 */ /* 0x0003e80000100800 */
[----:B-1----:R-:W4:Y:S01]  /*bd70*/  LDL.LU R57, [R1+0x198] ;  /* 0x0001980001397983 */ /* 0x002f220000300800 */
[----:B--2---:R-:W-:-:S05]  /*bd80*/  IADD3 R56, P1, PT, R56, UR5, RZ ;  /* 0x0000000538387c10 */ /* 0x004fca000ff3e0ff */
[----:B------:R1:W-:Y:S04]  /*bd90*/  STL [R1+0x188], R56 ;  /* 0x0001883801007387 */ /* 0x0003e80000100800 */
[----:B------:R2:W-:Y:S04]  /*bda0*/  STL [R1+0x244], R6 ;  /* 0x0002440601007387 */ /* 0x0005e80000100800 */
[----:B-1----:R-:W4:Y:S01]  /*bdb0*/  LDL.LU R56, [R1+0x258] ;  /* 0x0002580001387983 */ /* 0x002f220000300800 */
[----:B------:R-:W-:Y:S01]  /*bdc0*/  IADD3.X R7, PT, PT, R7, UR75, RZ, P2, !PT ;  /* 0x0000004b07077c10 */ /* 0x000fe200097fe4ff */
[----:B------:R-:W-:Y:S04]  /*bdd0*/  HMMA.16816.F32 R24, R40, R24, R44 ;  /* 0x000000182818723c */ /* 0x000fe8000000182c */
[----:B------:R1:W-:Y:S04]  /*bde0*/  STL [R1+0x248], R7 ;  /* 0x0002480701007387 */ /* 0x0003e80000100800 */
[----:B------:R-:W4:Y:S01]  /*bdf0*/  LDL.LU R44, [R1+0x19c] ;  /* 0x00019c00012c7983 */ /* 0x000f220000300800 */
[----:B---3--:R-:W-:-:S05]  /*be00*/  IADD3 R59, P2, PT, R59, UR5, RZ ;  /* 0x000000053b3b7c10 */ /* 0x008fca000ff5e0ff */
[----:B------:R3:W-:Y:S04]  /*be10*/  STL [R1+0x18c], R59 ;  /* 0x00018c3b01007387 */ /* 0x0007e80000100800 */
[----:B------:R-:W4:Y:S02]  /*be20*/  LDL.LU R45, [R1+0x25c] ;  /* 0x00025c00012d7983 */ /* 0x000f240000300800 */
[----:B----4-:R-:W-:-:S05]  /*be30*/  IADD3.X R58, PT, PT, R58, UR75, RZ, P3, !PT ;  /* 0x0000004b3a3a7c10 */ /* 0x010fca0009ffe4ff */
[----:B------:R4:W-:Y:S04]  /*be40*/  STL [R1+0x24c], R58 ;  /* 0x00024c3a01007387 */ /* 0x0009e80000100800 */
[----:B------:R-:W4:Y:S04]  /*be50*/  LDL.LU R46, [R1+0x1a0] ;  /* 0x0001a000012e7983 */ /* 0x000f280000300800 */
[----:B------:R-:W4:Y:S01]  /*be60*/  LDL.LU R47, [R1+0x260] ;  /* 0x00026000012f7983 */ /* 0x000f220000300800 */
[----:B------:R-:W-:-:S05]  /*be70*/  IADD3 R52, P3, PT, R52, UR5, RZ ;  /* 0x0000000534347c10 */ /* 0x000fca000ff7e0ff */
[----:B------:R0:W-:Y:S04]  /*be80*/  STL [R1+0x190], R52 ;  /* 0x0001903401007387 */ /* 0x0001e80000100800 */
[----:B------:R-:W4:Y:S04]  /*be90*/  LDL.LU R48, [R1+0x1a4] ;  /* 0x0001a40001307983 */ /* 0x000f280000300800 */
[----:B------:R-:W4:Y:S01]  /*bea0*/  LDL.LU R49, [R1+0x264] ;  /* 0x0002640001317983 */ /* 0x000f220000300800 */
[----:B------:R-:W-:-:S03]  /*beb0*/  IADD3.X R53, PT, PT, R53, UR75, RZ, P4, !PT ;  /* 0x0000004b35357c10 */ /* 0x000fc6000a7fe4ff */
[----:B------:R-:W4:Y:S04]  /*bec0*/  LDL.LU R50, [R1+0x284] ;  /* 0x0002840001327983 */ /* 0x000f280000300800 */
[----:B------:R0:W-:Y:S04]  /*bed0*/  STL [R1+0x250], R53 ;  /* 0x0002503501007387 */ /* 0x0001e80000100800 */
[----:B------:R-:W4:Y:S04]  /*bee0*/  LDL.LU R51, [R1+0x268] ;  /* 0x0002680001337983 */ /* 0x000f280000300800 */
[----:B--2---:R-:W2:Y:S01]  /*bef0*/  LDL.LU R6, [R1+0x28c] ;  /* 0x00028c0001067983 */ /* 0x004ea20000300800 */
[----:B------:R-:W-:-:S05]  /*bf00*/  IADD3 R54, P4, PT, R54, UR5, RZ ;  /* 0x0000000536367c10 */ /* 0x000fca000ff9e0ff */
[----:B------:R0:W-:Y:S04]  /*bf10*/  STL [R1+0x194], R54 ;  /* 0x0001943601007387 */ /* 0x0001e80000100800 */
[----:B-1----:R-:W2:Y:S04]  /*bf20*/  LDL.LU R7, [R1+0x26c] ;  /* 0x00026c0001077983 */ /* 0x002ea80000300800 */
[----:B---3--:R-:W3:Y:S01]  /*bf30*/  LDL.LU R59, [R1+0x294] ;  /* 0x00029400013b7983 */ /* 0x008ee20000300800 */
[----:B------:R-:W-:-:S05]  /*bf40*/  IADD3.X R55, PT, PT, R55, UR75, RZ, P5, !PT ;  /* 0x0000004b37377c10 */ /* 0x000fca000affe4ff */
[----:B------:R1:W-:Y:S04]  /*bf50*/  STL [R1+0x254], R55 ;  /* 0x0002543701007387 */ /* 0x0003e80000100800 */
[----:B----4-:R-:W4:Y:S04]  /*bf60*/  LDL.LU R58, [R1+0x270] ;  /* 0x00027000013a7983 */ /* 0x010f280000300800 */
[----:B0-----:R-:W4:Y:S01]  /*bf70*/  LDL.LU R52, [R1+0x274] ;  /* 0x0002740001347983 */ /* 0x001f220000300800 */
[----:B------:R-:W-:-:S05]  /*bf80*/  IADD3 R57, P5, PT, R57, UR5, RZ ;  /* 0x0000000539397c10 */ /* 0x000fca000ffbe0ff */
[----:B------:R0:W-:Y:S04]  /*bf90*/  STL [R1+0x198], R57 ;  /* 0x0001983901007387 */ /* 0x0001e80000100800 */
[----:B------:R-:W4:Y:S04]  /*bfa0*/  LDL.LU R53, [R1+0x278] ;  /* 0x0002780001357983 */ /* 0x000f280000300800 */
[----:B------:R-:W4:Y:S04]  /*bfb0*/  LDL.LU R54, [R1+0x27c] ;  /* 0x00027c0001367983 */ /* 0x000f280000300800 */
[----:B-1----:R-:W4:Y:S01]  /*bfc0*/  LDL.LU R55, [R1+0x280] ;  /* 0x0002800001377983 */ /* 0x002f220000300800 */
[----:B------:R-:W-:-:S05]  /*bfd0*/  IADD3.X R56, PT, PT, R56, UR75, RZ, P6, !PT ;  /* 0x0000004b38387c10 */ /* 0x000fca000b7fe4ff */
[----:B------:R1:W-:Y:S04]  /*bfe0*/  STL [R1+0x258], R56 ;  /* 0x0002583801007387 */ /* 0x0003e80000100800 */
[----:B0-----:R-:W4:Y:S04]  /*bff0*/  LDL.LU R57, [R1+0x288] ;  /* 0x0002880001397983 */ /* 0x001f280000300800 */
[----:B-1----:R-:W4:Y:S01]  /*c000*/  LDL.LU R56, [R1+0x290] ;  /* 0x0002900001387983 */ /* 0x002f220000300800 */
[----:B------:R-:W-:-:S05]  /*c010*/  IADD3 R44, P6, PT, R44, UR5, RZ ;  /* 0x000000052c2c7c10 */ /* 0x000fca000ffde0ff */
[----:B------:R0:W-:Y:S01]  /*c020*/  STL [R1+0x19c], R44 ;  /* 0x00019c2c01007387 */ /* 0x0001e20000100800 */
[----:B------:R-:W-:-:S04]  /*c030*/  UIADD3 UR13, UP5, UPT, UR5, UR13, URZ ;  /* 0x0000000d050d7290 */ /* 0x000fc8000ffbe0ff */
[----:B------:R-:W-:Y:S02]  /*c040*/  UIADD3.X UR72, UPT, UPT, UR75, UR72, URZ, UP5, !UPT ;  /* 0x000000484b487290 */ /* 0x000fe4000affe4ff */
[----:B------:R-:W-:-:S05]  /*c050*/  IADD3.X R45, PT, PT, R45, UR75, RZ, P0, !PT ;  /* 0x0000004b2d2d7c10 */ /* 0x000fca00087fe4ff */
[----:B------:R0:W-:Y:S01]  /*c060*/  STL [R1+0x25c], R45 ;  /* 0x00025c2d01007387 */ /* 0x0001e20000100800 */
[----:B------:R-:W-:Y:S02]  /*c070*/  IADD3 R46, P0, PT, R46, UR5, RZ ;  /* 0x000000052e2e7c10 */ /* 0x000fe4000ff1e0ff */
[----:B------:R-:W-:-:S03]  /*c080*/  IADD3.X R47, PT, PT, R47, UR75, RZ, P1, !PT ;  /* 0x0000004b2f2f7c10 */ /* 0x000fc60008ffe4ff */
[----:B------:R0:W-:Y:S04]  /*c090*/  STL [R1+0x1a0], R46 ;  /* 0x0001a02e01007387 */ /* 0x0001e80000100800 */
[----:B------:R0:W-:Y:S01]  /*c0a0*/  STL [R1+0x260], R47 ;  /* 0x0002602f01007387 */ /* 0x0001e20000100800 */
[----:B------:R-:W-:Y:S02]  /*c0b0*/  UIADD3 UR24, UP5, UPT, UR5, UR24, URZ ;  /* 0x0000001805187290 */ /* 0x000fe4000ffbe0ff */
[----:B------:R-:W-:Y:S02]  /*c0c0*/  IADD3 R48, P1, PT, R48, UR5, RZ ;  /* 0x0000000530307c10 */ /* 0x000fe4000ff3e0ff */
[----:B------:R-:W-:-:S03]  /*c0d0*/  IADD3.X R49, PT, PT, R49, UR75, RZ, P2, !PT ;  /* 0x0000004b31317c10 */ /* 0x000fc600097fe4ff */
[----:B------:R0:W-:Y:S01]  /*c0e0*/  STL [R1+0x1a4], R48 ;  /* 0x0001a43001007387 */ /* 0x0001e20000100800 */
[----:B------:R-:W-:-:S03]  /*c0f0*/  IADD3 R50, P2, PT, R50, UR5, RZ ;  /* 0x0000000532327c10 */ /* 0x000fc6000ff5e0ff */
[----:B------:R0:W-:Y:S01]  /*c100*/  STL [R1+0x264], R49 ;  /* 0x0002643101007387 */ /* 0x0001e20000100800 */
[----:B------:R-:W-:-:S03]  /*c110*/  IADD3.X R51, PT, PT, R51, UR75, RZ, P3, !PT ;  /* 0x0000004b33337c10 */ /* 0x000fc60009ffe4ff */
[----:B------:R0:W-:Y:S01]  /*c120*/  STL [R1+0x284], R50 ;  /* 0x0002843201007387 */ /* 0x0001e20000100800 */
[----:B--2---:R-:W-:-:S03]  /*c130*/  IADD3 R6, P3, PT, R6, UR5, RZ ;  /* 0x0000000506067c10 */ /* 0x004fc6000ff7e0ff */
[----:B------:R0:W-:Y:S04]  /*c140*/  STL [R1+0x268], R51 ;  /* 0x0002683301007387 */ /* 0x0001e80000100800 */
[----:B------:R0:W-:Y:S01]  /*c150*/  STL [R1+0x28c], R6 ;  /* 0x00028c0601007387 */ /* 0x0001e20000100800 */
[----:B------:R-:W-:Y:S02]  /*c160*/  IADD3.X R7, PT, PT, R7, UR75, RZ, P4, !PT ;  /* 0x0000004b07077c10 */ /* 0x000fe4000a7fe4ff */
[----:B---3--:R-:W-:-:S03]  /*c170*/  IADD3 R59, P4, PT, R59, UR5, RZ ;  /* 0x000000053b3b7c10 */ /* 0x008fc6000ff9e0ff */
[----:B------:R0:W-:Y:S04]  /*c180*/  STL [R1+0x26c], R7 ;  /* 0x00026c0701007387 */ /* 0x0001e80000100800 */
[----:B------:R0:W-:Y:S01]  /*c190*/  STL [R1+0x294], R59 ;  /* 0x0002943b01007387 */ /* 0x0001e20000100800 */
[----:B------:R-:W-:Y:S02]  /*c1a0*/  UIADD3.X UR65, UPT, UPT, UR75, UR65, URZ, UP5, !UPT ;  /* 0x000000414b417290 */ /* 0x000fe4000affe4ff */
[----:B------:R-:W-:Y:S02]  /*c1b0*/  UIADD3 UR18, UP0, UPT, UR5, UR18, URZ ;  /* 0x0000001205127290 */ /* 0x000fe4000ff1e0ff */
[----:B------:R-:W-:Y:S02]  /*c1c0*/  UIADD3 UR17, UP1, UPT, UR5, UR17, URZ ;  /* 0x0000001105117290 */ /* 0x000fe4000ff3e0ff */
[----:B------:R-:W-:-:S02]  /*c1d0*/  UIADD3 UR16, UP2, UPT, UR5, UR16, URZ ;  /* 0x0000001005107290 */ /* 0x000fc4000ff5e0ff */
[----:B------:R-:W-:Y:S01]  /*c1e0*/  UIADD3 UR15, UP3, UPT, UR5, UR15, URZ ;  /* 0x0000000f050f7290 */ /* 0x000fe2000ff7e0ff */
[----:B----4-:R-:W-:Y:S02]  /*c1f0*/  IADD3.X R58, PT, PT, R58, UR75, RZ, P5, !PT ;  /* 0x0000004b3a3a7c10 */ /* 0x010fe4000affe4ff */
[----:B------:R-:W-:-:S03]  /*c200*/  IADD3.X R52, PT, PT, R52, UR75, RZ, P6, !PT ;  /* 0x0000004b34347c10 */ /* 0x000fc6000b7fe4ff */
[----:B------:R0:W-:Y:S04]  /*c210*/  STL [R1+0x270], R58 ;  /* 0x0002703a01007387 */ /* 0x0001e80000100800 */
[----:B------:R0:W-:Y:S01]  /*c220*/  STL [R1+0x274], R52 ;  /* 0x0002743401007387 */ /* 0x0001e20000100800 */
[----:B------:R-:W-:Y:S02]  /*c230*/  IADD3.X R53, PT, PT, R53, UR75, RZ, P0, !PT ;  /* 0x0000004b35357c10 */ /* 0x000fe400087fe4ff */
[----:B------:R-:W-:-:S03]  /*c240*/  IADD3.X R54, PT, PT, R54, UR75, RZ, P1, !PT ;  /* 0x0000004b36367c10 */ /* 0x000fc60008ffe4ff */
[----:B------:R0:W-:Y:S01]  /*c250*/  STL [R1+0x278], R53 ;  /* 0x0002783501007387 */ /* 0x0001e20000100800 */
[----:B------:R-:W-:-:S03]  /*c260*/  IADD3.X R55, PT, PT, R55, UR75, RZ, P2, !PT ;  /* 0x0000004b37377c10 */ /* 0x000fc600097fe4ff */
[----:B------:R0:W-:Y:S01]  /*c270*/  STL [R1+0x27c], R54 ;  /* 0x00027c3601007387 */ /* 0x0001e20000100800 */
[----:B------:R-:W-:Y:S02]  /*c280*/  UIADD3 UR14, UP4, UPT, UR5, UR14, URZ ;  /* 0x0000000e050e7290 */ /* 0x000fe4000ff9e0ff */
[----:B------:R-:W-:Y:S01]  /*c290*/  UIADD3 UR31, UP5, UPT, UR5, UR31, URZ ;  /* 0x0000001f051f7290 */ /* 0x000fe2000ffbe0ff */
[----:B------:R-:W-:Y:S01]  /*c2a0*/  HMMA.16816.F32 R36, R40, R2, R36 ;  /* 0x000000022824723c */ /* 0x000fe20000001824 */
[----:B------:R-:W-:Y:S02]  /*c2b0*/  UIADD3.X UR12, UPT, UPT, UR75, UR12, URZ, UP0, !UPT ;  /* 0x0000000c4b0c7290 */ /* 0x000fe400087fe4ff */
[----:B------:R-:W-:Y:S02]  /*c2c0*/  UIADD3.X UR45, UPT, UPT, UR75, UR45, URZ, UP1, !UPT ;  /* 0x0000002d4b2d7290 */ /* 0x000fe40008ffe4ff */
[----:B------:R-:W-:Y:S02]  /*c2d0*/  UIADD3.X UR46, UPT, UPT, UR75, UR46, URZ, UP2, !UPT ;  /* 0x0000002e4b2e7290 */ /* 0x000fe400097fe4ff */
[----:B------:R-:W-:-:S02]  /*c2e0*/  UIADD3.X UR74, UPT, UPT, UR75, UR74, URZ, UP3, !UPT ;  /* 0x0000004a4b4a7290 */ /* 0x000fc40009ffe4ff */
[----:B------:R-:W-:Y:S02]  /*c2f0*/  UIADD3.X UR73, UPT, UPT, UR75, UR73, URZ, UP4, !UPT ;  /* 0x000000494b497290 */ /* 0x000fe4000a7fe4ff */
[----:B------:R-:W-:Y:S02]  /*c300*/  UIADD3.X UR58, UPT, UPT, UR75, UR58, URZ, UP5, !UPT ;  /* 0x0000003a4b3a7290 */ /* 0x000fe4000affe4ff */
[----:B------:R-:W-:Y:S02]  /*c310*/  UIADD3 UR8, UP6, UPT, UR5, UR8, URZ ;  /* 0x0000000805087290 */ /* 0x000fe4000ffde0ff */
[----:B------:R-:W-:Y:S02]  /*c320*/  UIADD3 UR9, UP0, UPT, UR5, UR9, URZ ;  /* 0x0000000905097290 */ /* 0x000fe4000ff1e0ff */
[----:B------:R-:W-:Y:S02]  /*c330*/  UIADD3 UR20, UP1, UPT, UR5, UR20, URZ ;  /* 0x0000001405147290 */ /* 0x000fe4000ff3e0ff */
[----:B------:R-:W-:-:S02]  /*c340*/  UIADD3 UR21, UP2, UPT, UR5, UR21, URZ ;  /* 0x0000001505157290 */ /* 0x000fc4000ff5e0ff */
[----:B------:R-:W-:Y:S02]  /*c350*/  UIADD3 UR22, UP3, UPT, UR5, UR22, URZ ;  /* 0x0000001605167290 */ /* 0x000fe4000ff7e0ff */
[----:B------:R-:W-:Y:S02]  /*c360*/  UIADD3 UR23, UP4, UPT, UR5, UR23, URZ ;  /* 0x0000001705177290 */ /* 0x000fe4000ff9e0ff */
[----:B------:R-:W-:Y:S02]  /*c370*/  UIADD3 UR38, UP5, UPT, UR5, UR38, URZ ;  /* 0x0000002605267290 */ /* 0x000fe4000ffbe0ff */
[----:B------:R-:W-:Y:S02]  /*c380*/  UIADD3 UR4, UPT, UPT, UR4, -0x1, URZ ;  /* 0xffffffff04047890 */ /* 0x000fe4000fffe0ff */
[----:B------:R-:W-:Y:S02]  /*c390*/  UIADD3.X UR71, UPT, UPT, UR75, UR71, URZ, UP6, !UPT ;  /* 0x000000474b477290 */ /* 0x000fe4000b7fe4ff */
[----:B------:R-:W-:-:S02]  /*c3a0*/  UIADD3.X UR70, UPT, UPT, UR75, UR70, URZ, UP0, !UPT ;  /* 0x000000464b467290 */ /* 0x000fc400087fe4ff */
[----:B------:R-:W-:Y:S02]  /*c3b0*/  UIADD3.X UR69, UPT, UPT, UR75, UR69, URZ, UP1, !UPT ;  /* 0x000000454b457290 */ /* 0x000fe40008ffe4ff */
[----:B------:R-:W-:Y:S02]  /*c3c0*/  UIADD3.X UR68, UPT, UPT, UR75, UR68, URZ, UP2, !UPT ;  /* 0x000000444b447290 */ /* 0x000fe400097fe4ff */
[----:B------:R-:W-:Y:S02]  /*c3d0*/  UIADD3.X UR67, UPT, UPT, UR75, UR67, URZ, UP3, !UPT ;  /* 0x000000434b437290 */ /* 0x000fe40009ffe4ff */
[----:B------:R-:W-:Y:S02]  /*c3e0*/  UIADD3.X UR66, UPT, UPT, UR75, UR66, URZ, UP4, !UPT ;  /* 0x000000424b427290 */ /* 0x000fe4000a7fe4ff */
[----:B------:R-:W-:Y:S02]  /*c3f0*/  UIADD3.X UR51, UPT, UPT, UR75, UR51, URZ, UP5, !UPT ;  /* 0x000000334b337290 */ /* 0x000fe4000affe4ff */
[----:B------:R-:W-:-:S02]  /*c400*/  UIADD3 UR25, UP6, UPT, UR5, UR25, URZ ;  /* 0x0000001905197290 */ /* 0x000fc4000ffde0ff */
[----:B------:R-:W-:Y:S02]  /*c410*/  UIADD3 UR26, UP0, UPT, UR5, UR26, URZ ;  /* 0x0000001a051a7290 */ /* 0x000fe4000ff1e0ff */
[----:B------:R-:W-:Y:S02]  /*c420*/  UIADD3 UR27, UP1, UPT, UR5, UR27, URZ ;  /* 0x0000001b051b7290 */ /* 0x000fe4000ff3e0ff */
[----:B------:R-:W-:Y:S02]  /*c430*/  UIADD3 UR28, UP2, UPT, UR5, UR28, URZ ;  /* 0x0000001c051c7290 */ /* 0x000fe4000ff5e0ff */
[----:B------:R-:W-:Y:S02]  /*c440*/  UIADD3 UR29, UP3, UPT, UR5, UR29, URZ ;  /* 0x0000001d051d7290 */ /* 0x000fe4000ff7e0ff */
[----:B------:R-:W-:Y:S02]  /*c450*/  UIADD3 UR30, UP4, UPT, UR5, UR30, URZ ;  /* 0x0000001e051e7290 */ /* 0x000fe4000ff9e0ff */
[----:B------:R-:W-:-:S02]  /*c460*/  UISETP.NE.U32.AND UP5, UPT, UR4, URZ, UPT ;  /* 0x000000ff0400728c */ /* 0x000fc4000bfa5070 */
[----:B------:R-:W-:Y:S02]  /*c470*/  UIADD3.X UR64, UPT, UPT, UR75, UR64, URZ, UP6, !UPT ;  /* 0x000000404b407290 */ /* 0x000fe4000b7fe4ff */
[----:B------:R-:W-:Y:S02]  /*c480*/  UIADD3.X UR63, UPT, UPT, UR75, UR63, URZ, UP0, !UPT ;  /* 0x0000003f4b3f7290 */ /* 0x000fe400087fe4ff */
[----:B------:R-:W-:Y:S02]  /*c490*/  UIADD3.X UR62, UPT, UPT, UR75, UR62, URZ, UP1, !UPT ;  /* 0x0000003e4b3e7290 */ /* 0x000fe40008ffe4ff */
[----:B------:R-:W-:Y:S02]  /*c4a0*/  UIADD3.X UR61, UPT, UPT, UR75, UR61, URZ, UP2, !UPT ;  /* 0x0000003d4b3d7290 */ /* 0x000fe400097fe4ff */
[----:B------:R-:W-:Y:S02]  /*c4b0*/  UIADD3.X UR60, UPT, UPT, UR75, UR60, URZ, UP3, !UPT ;  /* 0x0000003c4b3c7290 */ /* 0x000fe40009ffe4ff */
[----:B------:R-:W-:-:S02]  /*c4c0*/  UIADD3.X UR59, UPT, UPT, UR75, UR59, URZ, UP4, !UPT ;  /* 0x0000003b4b3b7290 */ /* 0x000fc4000a7fe4ff */
[----:B------:R-:W-:Y:S02]  /*c4d0*/  UIADD3 UR32, UP6, UPT, UR5, UR32, URZ ;  /* 0x0000002005207290 */ /* 0x000fe4000ffde0ff */
[----:B------:R-:W-:Y:S02]  /*c4e0*/  UIADD3 UR33, UP0, UPT, UR5, UR33, URZ ;  /* 0x0000002105217290 */ /* 0x000fe4000ff1e0ff */
[----:B------:R-:W-:Y:S02]  /*c4f0*/  UIADD3 UR34, UP1, UPT, UR5, UR34, URZ ;  /* 0x0000002205227290 */ /* 0x000fe4000ff3e0ff */
[----:B------:R-:W-:Y:S02]  /*c500*/  UIADD3 UR35, UP2, UPT, UR5, UR35, URZ ;  /* 0x0000002305237290 */ /* 0x000fe4000ff5e0ff */
[----:B------:R-:W-:Y:S02]  /*c510*/  UIADD3 UR36, UP3, UPT, UR5, UR36, URZ ;  /* 0x0000002405247290 */ /* 0x000fe4000ff7e0ff */
[----:B------:R-:W-:-:S02]  /*c520*/  UIADD3 UR37, UP4, UPT, UR5, UR37, URZ ;  /* 0x0000002505257290 */ /* 0x000fc4000ff9e0ff */
        /* <DEDUP_REMOVED lines=18> */
[----:B------:R-:W-:Y:S02]  /*c650*/  IADD3.X R57, PT, PT, R57, UR75, RZ, P3, !PT ;  /* 0x0000004b39397c10 */ /* 0x000fe40009ffe4ff */
[----:B------:R-:W-:-:S05]  /*c660*/  IADD3.X R56, PT, PT, R56, UR75, RZ, P4, !PT ;  /* 0x0000004b38387c10 */ /* 0x000fca000a7fe4ff */
[----:B------:R0:W-:Y:S04]  /*c670*/  STL [R1+0x290], R56 ;  /* 0x0002903801007387 */ /* 0x0001e80000100800 */
[----:B------:R0:W-:Y:S04]  /*c680*/  STL [R1+0x280], R55 ;  /* 0x0002803701007387 */ /* 0x0001e80000100800 */
[----:B------:R0:W-:Y:S01]  /*c690*/  STL [R1+0x288], R57 ;  /* 0x0002883901007387 */ /* 0x0001e20000100800 */
[----:B------:R-:W-:Y:S01]  /*c6a0*/  UIADD3 UR19, UPT, UPT, UR19, -0x80, URZ ;  /* 0xffffff8013137890 */ /* 0x000fe2000fffe0ff */
[----:B------:R-:W-:Y:S11]  /*c6b0*/  BRA.U UP5, `(.L_x_2) ;  /* 0xffffff95051c7547 */ /* 0x000ff6000b83ffff */
.L_x_1:
[----:B------:R-:W2:Y:S01]  /*c6c0*/  LDL.LU R3, [R1+0x338] ;  /* 0x0003380001037983 */ /* 0x000ea20000300800 */
[----:B------:R-:W-:Y:S02]  /*c6d0*/  F2FP.SATFINITE.E5M2.F32.PACK_AB_MERGE_C R12, R13, R12, RZ ;  /* 0x0000000c0d0c723e */ /* 0x000fe400048060ff */
[----:B------:R-:W-:Y:S01]  /*c6e0*/  F2FP.SATFINITE.E5M2.F32.PACK_AB_MERGE_C R8, R9, R8, RZ ;  /* 0x000000080908723e */ /* 0x000fe200048060ff */
[----:B------:R-:W1:Y:S01]  /*c6f0*/  S2R R2, SR_TID.X ;  /* 0x0000000000027919 */ /* 0x000e620000002100 */
[----:B------:R-:W-:Y:S02]  /*c700*/  F2FP.SATFINITE.E5M2.F32.PACK_AB_MERGE_C R13, R27, R26, RZ ;  /* 0x0000001a1b0d723e */ /* 0x000fe400048060ff */
[----:B------:R-:W-:Y:S01]  /*c710*/  F2FP.SATFINITE.E5M2.F32.PACK_AB_MERGE_C R20, R21, R20, RZ ;  /* 0x000000141514723e */ /* 0x000fe200048060ff */
[----:B------:R-:W3:Y:S01]  /*c720*/  LDL.LU R27, [R1+0x334] ;  /* 0x00033400011b7983 */ /* 0x000ee20000300800 */
[----:B------:R-:W-:Y:S02]  /*c730*/  F2FP.SATFINITE.E5M2.F32.PACK_AB_MERGE_C R9, R23, R22, RZ ;  /* 0x000000161709723e */ /* 0x000fe400048060ff */
[----:B------:R-:W-:Y:S01]  /*c740*/  F2FP.SATFINITE.E5M2.F32.PACK_AB_MERGE_C R32, R33, R32, RZ ;  /* 0x000000202120723e */ /* 0x000fe200048060ff */
[----:B------:R-:W4:Y:S01]  /*c750*/  LDL.LU R26, [R1+0x330] ;  /* 0x00033000011a7983 */ /* 0x000f220000300800 */
[----:B------:R-:W-:-:S02]  /*c760*/  F2FP.SATFINITE.E5M2.F32.PACK_AB_MERGE_C R24, R25, R24, RZ ;  /* 0x000000181918723e */ /* 0x000fc400048060ff */
[----:B0-----:R-:W-:Y:S02]  /*c770*/  F2FP.SATFINITE.E5M2.F32.PACK_AB_MERGE_C R7, R31, R30, RZ ;  /* 0x0000001e1f07723e */ /* 0x001fe400048060ff */
[----:B------:R-:W-:Y:S02]  /*c780*/  F2FP.SATFINITE.E5M2.F32.PACK_AB_MERGE_C R10, R11, R10, RZ ;  /* 0x0000000a0b0a723e */ /* 0x000fe400048060ff */
[----:B------:R-:W-:Y:S02]  /*c790*/  F2FP.SATFINITE.E5M2.F32.PACK_AB_MERGE_C R28, R29, R28, RZ ;  /* 0x0000001c1d1c723e */ /* 0x000fe400048060ff */
[----:B------:R-:W-:Y:S02]  /*c7a0*/  F2FP.SATFINITE.E5M2.F32.PACK_AB_MERGE_C R18, R19, R18, RZ ;  /* 0x000000121312723e */ /* 0x000fe400048060ff */
[----:B------:R-:W-:Y:S02]  /*c7b0*/  F2FP.SATFINITE.E5M2.F32.PACK_AB_MERGE_C R16, R17, R16, RZ ;  /* 0x000000101110723e */ /* 0x000fe400048060ff */
[----:B------:R-:W-:Y:S01]  /*c7c0*/  F2FP.SATFINITE.E5M2.F32.PACK_AB_MERGE_C R14, R15, R14, RZ ;  /* 0x0000000e0f0e723e */ /* 0x000fe200048060ff */
[----:B------:R-:W0:Y:S01]  /*c7d0*/  S2UR UR5, SR_CgaCtaId ;  /* 0x00000000000579c3 */ /* 0x000e220000008800 */
[----:B------:R-:W-:-:S02]  /*c7e0*/  LOP3.LUT R21, R20, 0xffff, RZ, 0xc0, !PT ;  /* 0x0000ffff14157812 */ /* 0x000fc400078ec0ff */
[----:B------:R-:W-:Y:S02]  /*c7f0*/  F2FP.SATFINITE.E5M2.F32.PACK_AB_MERGE_C R36, R37, R36, RZ ;  /* 0x000000242524723e */ /* 0x000fe400048060ff */
[----:B------:R-:W-:Y:S01]  /*c800*/  F2FP.SATFINITE.E5M2.F32.PACK_AB_MERGE_C R38, R39, R38, RZ ;  /* 0x000000262726723e */ /* 0x000fe200048060ff */
[----:B------:R-:W-:Y:S01]  /*c810*/  UMOV UR4, 0x400 ;  /* 0x0000040000047882 */ /* 0x000fe20000000000 */
[----:B------:R-:W-:Y:S01]  /*c820*/  LOP3.LUT R9, R9, 0xffff, RZ, 0xc0, !PT ;  /* 0x0000ffff09097812 */ /* 0x000fe200078ec0ff */
[----:B------:R-:W3:Y:S01]  /*c830*/  LDCU.128 UR8, c[0x0][0x390] ;  /* 0x00007200ff0877ac */ /* 0x000ee20008000c00 */
[----:B------:R-:W-:Y:S02]  /*c840*/  LOP3.LUT R25, R32, 0xffff, RZ, 0xc0, !PT ;  /* 0x0000ffff20197812 */ /* 0x000fe400078ec0ff */
[----:B------:R-:W-:Y:S02]  /*c850*/  LOP3.LUT R19, R8, 0xffff, RZ, 0xc0, !PT ;  /* 0x0000ffff08137812 */ /* 0x000fe400078ec0ff */
[----:B------:R-:W-:-:S02]  /*c860*/  LOP3.LUT R23, R12, 0xffff, RZ, 0xc0, !PT ;  /* 0x0000ffff0c177812 */ /* 0x000fc400078ec0ff */
[----:B------:R-:W-:Y:S02]  /*c870*/  LOP3.LUT R24, R24, 0xffff, RZ, 0xc0, !PT ;  /* 0x0000ffff18187812 */ /* 0x000fe400078ec0ff */
[----:B------:R-:W-:Y:S02]  /*c880*/  LOP3.LUT R7, R7, 0xffff, RZ, 0xc0, !PT ;  /* 0x0000ffff07077812 */ /* 0x000fe400078ec0ff */
[----:B------:R-:W-:Y:S02]  /*c890*/  LOP3.LUT R8, R10, 0xffff, RZ, 0xc0, !PT ;  /* 0x0000ffff0a087812 */ /* 0x000fe400078ec0ff */
[----:B------:R-:W-:Y:S02]  /*c8a0*/  LOP3.LUT R28, R28, 0xffff, RZ, 0xc0, !PT ;  /* 0x0000ffff1c1c7812 */ /* 0x000fe400078ec0ff */
[--C-:B-----5:R-:W-:Y:S02]  /*c8b0*/  PRMT R5, R21, 0x3340, R0.reuse ;  /* 0x0000334015057816 */ /* 0x120fe40000000000 */
[----:B------:R-:W-:-:S02]  /*c8c0*/  PRMT R15, R25, 0x3340, R0 ;  /* 0x00003340190f7816 */ /* 0x000fc40000000000 */
[----:B------:R-:W-:Y:S02]  /*c8d0*/  PRMT R17, R9, 0x3340, R0 ;  /* 0x0000334009117816 */ /* 0x000fe40000000000 */
[----:B------:R-:W-:Y:S02]  /*c8e0*/  PRMT R0, R23, 0x3340, R24 ;  /* 0x0000334017007816 */ /* 0x000fe40000000018 */
[----:B------:R-:W-:Y:S02]  /*c8f0*/  PRMT R10, R7, 0x3340, R8 ;  /* 0x00003340070a7816 */ /* 0x000fe40000000008 */
[----:B------:R-:W-:Y:S02]  /*c900*/  F2FP.SATFINITE.E5M2.F32.PACK_AB_MERGE_C R11, R35, R34, RZ ;  /* 0x00000022230b723e */ /* 0x000fe400048060ff */
[----:B------:R-:W-:Y:S02]  /*c910*/  PRMT R4, R28, 0x3340, R19 ;  /* 0x000033401c047816 */ /* 0x000fe40000000013 */
[----:B------:R-:W-:-:S02]  /*c920*/  LOP3.LUT R13, R13, 0xffff, RZ, 0xc0, !PT ;  /* 0x0000ffff0d0d7812 */ /* 0x000fc400078ec0ff */
[----:B------:R-:W-:Y:S02]  /*c930*/  PRMT R4, R4, 0x5410, R5 ;  /* 0x0000541004047816 */ /* 0x000fe40000000005 */
[----:B------:R-:W-:Y:S02]  /*c940*/  LOP3.LUT R11, R11, 0xffff, RZ, 0xc0, !PT ;  /* 0x0000ffff0b0b7812 */ /* 0x000fe400078ec0ff */
[----:B------:R-:W-:Y:S02]  /*c950*/  SHF.R.U32.HI R5, RZ, 0x8, R28 ;  /* 0x00000008ff057819 */ /* 0x000fe4000001161c */
[----:B------:R-:W-:Y:S02]  /*c960*/  SHF.R.U32.HI R12, RZ, 0x8, R19 ;  /* 0x00000008ff0c7819 */ /* 0x000fe40000011613 */
[----:B------:R-:W-:Y:S02]  /*c970*/  SHF.R.U32.HI R7, RZ, 0x8, R7 ;  /* 0x00000008ff077819 */ /* 0x000fe40000011607 */
[----:B------:R-:W-:-:S02]  /*c980*/  SHF.R.U32.HI R8, RZ, 0x8, R8 ;  /* 0x00000008ff087819 */ /* 0x000fc40000011608 */
[----:B------:R-:W-:Y:S02]  /*c990*/  PRMT R22, R11, 0x3340, R22 ;  /* 0x000033400b167816 */ /* 0x000fe40000000016 */
[----:B------:R-:W-:Y:S02]  /*c9a0*/  LOP3.LUT R12, R12, 0xffff, RZ, 0xc0, !PT ;  /* 0x0000ffff0c0c7812 */ /* 0x000fe400078ec0ff */
[----:B------:R-:W-:Y:S02]  /*c9b0*/  LOP3.LUT R8, R8, 0xffff, RZ, 0xc0, !PT ;  /* 0x0000ffff08087812 */ /* 0x000fe400078ec0ff */
[----:B------:R-:W-:Y:S02]  /*c9c0*/  LOP3.LUT R7, R7, 0xffff, RZ, 0xc0, !PT ;  /* 0x0000ffff07077812 */ /* 0x000fe400078ec0ff */
[----:B-1----:R-:W-:Y:S02]  /*c9d0*/  LOP3.LUT R20, R2, 0x7f, RZ, 0xc0, !PT ;  /* 0x0000007f02147812 */ /* 0x002fe400078ec0ff */
[----:B------:R-:W-:-:S02]  /*c9e0*/  PRMT R8, R7, 0x3340, R8 ;  /* 0x0000334007087816 */ /* 0x000fc40000000008 */
[----:B------:R-:W-:Y:S02]  /*c9f0*/  SHF.R.S32.HI R7, RZ, 0x8, R2 ;  /* 0x00000008ff077819 */ /* 0x000fe40000011402 */
[----:B------:R-:W-:Y:S02]  /*ca00*/  SHF.R.U32.HI R9, RZ, 0x8, R9 ;  /* 0x00000008ff097819 */ /* 0x000fe40000011609 */
[----:B------:R-:W-:Y:S02]  /*ca10*/  SGXT R7, R7, 0x1 ;  /* 0x000000010707781a */ /* 0x000fe40000000200 */
[----:B------:R-:W-:Y:S02]  /*ca20*/  SHF.R.U32.HI R11, RZ, 0x8, R11 ;  /* 0x00000008ff0b7819 */ /* 0x000fe4000001160b */
[----:B------:R-:W-:Y:S02]  /*ca30*/  LOP3.LUT R7, R7, 0x2040, RZ, 0xc0, !PT ;  /* 0x0000204007077812 */ /* 0x000fe400078ec0ff */
[----:B------:R-:W-:-:S02]  /*ca40*/  LOP3.LUT R36, R36, 0xffff, RZ, 0xc0, !PT ;  /* 0x0000ffff24247812 */ /* 0x000fc400078ec0ff */
[----:B------:R-:W-:Y:S01]  /*ca50*/  LOP3.LUT R7, R7, 0x1c, R2, 0xf8, !PT ;  /* 0x0000001c07077812 */ /* 0x000fe200078ef802 */
[----:B0-----:R-:W-:Y:S01]  /*ca60*/  ULEA UR4, UR5, UR4, 0x18 ;  /* 0x0000000405047291 */ /* 0x001fe2000f8ec0ff */
[----:B------:R-:W-:Y:S01]  /*ca70*/  LOP3.LUT R38, R38, 0xffff, RZ, 0xc0, !PT ;  /* 0x0000ffff26267812 */ /* 0x000fe200078ec0ff */
[----:B------:R-:W0:Y:S01]  /*ca80*/  LDCU UR5, c[0x0][0x3b4] ;  /* 0x00007680ff0577ac */ /* 0x000e220008000800 */
[----:B------:R-:W-:-:S04]  /*ca90*/  LOP3.LUT R28, R2, 0x180, RZ, 0xc0, !PT ;  /* 0x00000180021c7812 */ /* 0x000fc800078ec0ff */
[----:B------:R-:W-:Y:S02]  /*caa0*/  SHF.R.U32.HI R28, RZ, 0x2, R28 ;  /* 0x00000002ff1c7819 */ /* 0x000fe4000001161c */
[----:B------:R-:W-:-:S04]  /*cab0*/  SHF.R.U32.HI R51, RZ, 0x6, R2 ;  /* 0x00000006ff337819 */ /* 0x000fc80000011602 */
[----:B------:R-:W-:Y:S02]  /*cac0*/  SGXT.U32 R51, R51, 0x3 ;  /* 0x000000033333781a */ /* 0x000fe40000000000 */
[C---:B------:R-:W-:Y:S02]  /*cad0*/  LEA.HI R29, R2.reuse, 0x78, RZ, 0x1a ;  /* 0x00000078021d7811 */ /* 0x040fe400078fd0ff */
[C---:B------:R-:W-:Y:S02]  /*cae0*/  LEA.HI R33, R2.reuse, 0x68, RZ, 0x1a ;  /* 0x0000006802217811 */ /* 0x040fe400078fd0ff */
[C---:B------:R-:W-:Y:S02]  /*caf0*/  LEA.HI R35, R2.reuse, 0x58, RZ, 0x1a ;  /* 0x0000005802237811 */ /* 0x040fe400078fd0ff */
[C---:B------:R-:W-:Y:S02]  /*cb00*/  LEA.HI R43, R2.reuse, 0x48, RZ, 0x1a ;  /* 0x00000048022b7811 */ /* 0x040fe400078fd0ff */
[----:B------:R-:W-:-:S02]  /*cb10*/  LEA.HI R45, R2, 0x38, RZ, 0x1a ;  /* 0x00000038022d7811 */ /* 0x000fc400078fd0ff */
[----:B--2---:R-:W-:Y:S01]  /*cb20*/  LOP3.LUT R6, R3, 0x60, RZ, 0xc0, !PT ;  /* 0x0000006003067812 */ /* 0x004fe200078ec0ff */
[----:B------:R-:W-:-:S05]  /*cb30*/  IMAD.SHL.U32 R3, R2, 0x10, RZ ;  /* 0x0000001002037824 */ /* 0x000fca00078e00ff */
[----:B------:R-:W-:Y:S02]  /*cb40*/  LOP3.LUT R6, R6, 0xe00, R3, 0xf8, !PT ;  /* 0x00000e0006067812 */ /* 0x000fe400078ef803 */
[----:B------:R-:W-:Y:S01]  /*cb50*/  PRMT R3, R0, 0x5410, R15 ;  /* 0x0000541000037816 */ /* 0x000fe2000000000f */
[----:B------:R-:W-:Y:S01]  /*cb60*/  IMAD.SHL.U32 R15, R2, 0x200, RZ ;  /* 0x00000200020f7824 */ /* 0x000fe200078e00ff */
[----:B------:R-:W-:Y:S02]  /*cb70*/  PRMT R0, R10, 0x5410, R17 ;  /* 0x000054100a007816 */ /* 0x000fe40000000011 */
[----:B------:R-:W-:Y:S02]  /*cb80*/  LOP3.LUT R10, R14, 0xffff, RZ, 0xc0, !PT ;  /* 0x0000ffff0e0a7812 */ /* 0x000fe400078ec0ff */
[----:B------:R-:W-:Y:S02]  /*cb90*/  LOP3.LUT R19, R15, 0x3000, RZ, 0xc0, !PT ;  /* 0x000030000f137812 */ /* 0x000fe400078ec0ff */
[----:B------:R-:W-:-:S02]  /*cba0*/  PRMT R17, R10, 0x3340, R13 ;  /* 0x000033400a117816 */ /* 0x000fc4000000000d */
[----:B------:R-:W-:Y:S02]  /*cbb0*/  LOP3.LUT R15, R5, 0xffff, RZ, 0xc0, !PT ;  /* 0x0000ffff050f7812 */ /* 0x000fe400078ec0ff */
[----:B------:R-:W-:Y:S02]  /*cbc0*/  PRMT R5, R17, 0x5410, R22 ;  /* 0x0000541011057816 */ /* 0x000fe40000000016 */
[----:B------:R-:W-:Y:S02]  /*cbd0*/  SHF.R.U32.HI R14, RZ, 0x8, R21 ;  /* 0x00000008ff0e7819 */ /* 0x000fe40000011615 */
[----:B------:R-:W-:Y:S02]  /*cbe0*/  PRMT R17, R15, 0x3340, R12 ;  /* 0x000033400f117816 */ /* 0x000fe4000000000c */
[----:B------:R-:W-:Y:S02]  /*cbf0*/  SHF.R.U32.HI R12, RZ, 0x8, R23 ;  /* 0x00000008ff0c7819 */ /* 0x000fe40000011617 */
[----:B------:R-:W-:Y:S01]  /*cc00*/  SHF.R.U32.HI R15, RZ, 0x8, R25 ;  /* 0x00000008ff0f7819 */ /* 0x000fe20000011619 */
[----:B------:R-:W-:Y:S01]  /*cc10*/  IMAD R21, R20, 0x4, R19 ;  /* 0x0000000414157824 */ /* 0x000fe200078e0213 */
[----:B------:R-:W-:-:S02]  /*cc20*/  LOP3.LUT R14, R14, 0xffff, RZ, 0xc0, !PT ;  /* 0x0000ffff0e0e7812 */ /* 0x000fc400078ec0ff */
[----:B------:R-:W-:Y:S02]  /*cc30*/  LOP3.LUT R19, R12, 0xffff, RZ, 0xc0, !PT ;  /* 0x0000ffff0c137812 */ /* 0x000fe400078ec0ff */
[----:B------:R-:W-:Y:S02]  /*cc40*/  LOP3.LUT R12, R15, 0xffff, RZ, 0xc0, !PT ;  /* 0x0000ffff0f0c7812 */ /* 0x000fe400078ec0ff */
[----:B------:R-:W-:Y:S02]  /*cc50*/  SHF.R.U32.HI R13, RZ, 0x8, R13 ;  /* 0x00000008ff0d7819 */ /* 0x000fe4000001160d */
[----:B------:R-:W-:Y:S02]  /*cc60*/  SHF.R.U32.HI R10, RZ, 0x8, R10 ;  /* 0x00000008ff0a7819 */ /* 0x000fe4000001160a */
[----:B------:R-:W-:Y:S02]  /*cc70*/  PRMT R20, R14, 0x3340, R1 ;  /* 0x000033400e147816 */ /* 0x000fe40000000001 */
[----:B------:R-:W-:-:S02]  /*cc80*/  SHF.R.U32.HI R14, RZ, 0x8, R24 ;  /* 0x00000008ff0e7819 */ /* 0x000fc40000011618 */
[----:B------:R-:W-:Y:S02]  /*cc90*/  LOP3.LUT R22, R9, 0xffff, RZ, 0xc0, !PT ;  /* 0x0000ffff09167812 */ /* 0x000fe400078ec0ff */
[----:B------:R-:W-:Y:S02]  /*cca0*/  PRMT R9, R12, 0x3340, R1 ;  /* 0x000033400c097816 */ /* 0x000fe40000000001 */
[----:B------:R-:W-:Y:S02]  /*ccb0*/  LOP3.LUT R13, R13, 0xffff, RZ, 0xc0, !PT ;  /* 0x0000ffff0d0d7812 */ /* 0x000fe400078ec0ff */
[----:B------:R-:W-:Y:S02]  /*ccc0*/  LOP3.LUT R10, R10, 0xffff, RZ, 0xc0, !PT ;  /* 0x0000ffff0a0a7812 */ /* 0x000fe400078ec0ff */
[----:B------:R-:W-:Y:S02]  /*ccd0*/  LOP3.LUT R12, R11, 0xffff, RZ, 0xc0, !PT ;  /* 0x0000ffff0b0c7812 */ /* 0x000fe400078ec0ff */
[----:B------:R-:W-:-:S02]  /*cce0*/  LOP3.LUT R14, R14, 0xffff, RZ, 0xc0, !PT ;  /* 0x0000ffff0e0e7812 */ /* 0x000fc400078ec0ff */
[----:B------:R-:W-:Y:S02]  /*ccf0*/  PRMT R15, R22, 0x3340, R1 ;  /* 0x00003340160f7816 */ /* 0x000fe40000000001 */
[----:B------:R-:W-:Y:S02]  /*cd00*/  PRMT R10, R10, 0x3340, R13 ;  /* 0x000033400a0a7816 */ /* 0x000fe4000000000d */
[----:B------:R-:W-:Y:S02]  /*cd10*/  PRMT R11, R12, 0x3340, R1 ;  /* 0x000033400c0b7816 */ /* 0x000fe40000000001 */
[----:B------:R-:W-:Y:S02]  /*cd20*/  PRMT R14, R19, 0x3340, R14 ;  /* 0x00003340130e7816 */ /* 0x000fe4000000000e */
[----:B------:R-:W-:Y:S02]  /*cd30*/  PRMT R8, R8, 0x5410, R15 ;  /* 0x0000541008087816 */ /* 0x000fe4000000000f */
[----:B------:R-:W-:-:S02]  /*cd40*/  LOP3.LUT R6, R7, R6, RZ, 0x3c, !PT ;  /* 0x0000000607067212 */ /* 0x000fc400078e3cff */
[----:B------:R-:W-:Y:S02]  /*cd50*/  PRMT R15, R10, 0x5410, R11 ;  /* 0x000054100a0f7816 */ /* 0x000fe4000000000b */
[----:B------:R-:W-:Y:S02]  /*cd60*/  LOP3.LUT R7, R16, 0xffff, RZ, 0xc0, !PT ;  /* 0x0000ffff10077812 */ /* 0x000fe400078ec0ff */
[----:B------:R-:W-:Y:S01]  /*cd70*/  PRMT R11, R3, 0x4210, R36 ;  /* 0x00004210030b7816 */ /* 0x000fe20000000024 */
[----:B------:R-:W-:Y:S01]  /*cd80*/  BAR.SYNC.DEFER_BLOCKING 0x0 ;  /* 0x0000000000007b1d */ /* 0x000fe20000010000 */
[----:B------:R-:W-:Y:S02]  /*cd90*/  PRMT R20, R17, 0x5410, R20 ;  /* 0x0000541011147816 */ /* 0x000fe40000000014 */
[----:B------:R-:W-:Y:S02]  /*cda0*/  PRMT R13, R14, 0x5410, R9 ;  /* 0x000054100e0d7816 */ /* 0x000fe40000000009 */
[----:B------:R-:W-:-:S02]  /*cdb0*/  LOP3.LUT R3, R18, 0xffff, RZ, 0xc0, !PT ;  /* 0x0000ffff12037812 */ /* 0x000fc400078ec0ff */
[--C-:B------:R-:W-:Y:S02]  /*cdc0*/  PRMT R9, R4, 0x4210, R7.reuse ;  /* 0x0000421004097816 */ /* 0x100fe40000000007 */
[----:B------:R-:W-:Y:S02]  /*cdd0*/  PRMT R7, R20, 0x5210, R7 ;  /* 0x0000521014077816 */ /* 0x000fe40000000007 */
[----:B------:R-:W-:Y:S02]  /*cde0*/  PRMT R13, R13, 0x5210, R36 ;  /* 0x000052100d0d7816 */ /* 0x000fe40000000024 */
[--C-:B------:R-:W-:Y:S02]  /*cdf0*/  PRMT R4, R0, 0x4210, R3.reuse ;  /* 0x0000421000047816 */ /* 0x100fe40000000003 */
[----:B------:R-:W-:Y:S01]  /*ce00*/  PRMT R8, R8, 0x5210, R3 ;  /* 0x0000521008087816 */ /* 0x000fe20000000003 */
[----:B------:R-:W1:Y:S01]  /*ce10*/  LDC R0, c[0x0][0x3b8] ;  /* 0x0000ee00ff007b82 */ /* 0x000e620000000800 */
[----:B------:R-:W-:-:S02]  /*ce20*/  PRMT R10, R5, 0x4210, R38 ;  /* 0x00004210050a7816 */ /* 0x000fc40000000026 */
[----:B------:R-:W-:Y:S02]  /*ce30*/  LOP3.LUT R3, R6, 0x20, RZ, 0x3c, !PT ;  /* 0x0000002006037812 */ /* 0x000fe400078e3cff */
[----:B------:R-:W-:Y:S01]  /*ce40*/  PRMT R38, R15, 0x5210, R38 ;  /* 0x000052100f267816 */ /* 0x000fe20000000026 */
[----:B------:R-:W-:Y:S04]  /*ce50*/  STS [R6+UR4], R9 ;  /* 0x0000000906007988 */ /* 0x000fe80008000804 */
[----:B------:R-:W-:Y:S04]  /*ce60*/  STS [R6+UR4+0x80], R11 ;  /* 0x0000800b06007988 */ /* 0x000fe80008000804 */
[----:B------:R2:W-:Y:S04]  /*ce70*/  STS [R6+UR4+0x100], R7 ;  /* 0x0001000706007988 */ /* 0x0005e80008000804 */
[----:B------:R-:W-:Y:S04]  /*ce80*/  STS [R6+UR4+0x180], R13 ;  /* 0x0001800d06007988 */ /* 0x000fe80008000804 */
[----:B------:R-:W-:Y:S04]  /*ce90*/  STS [R3+UR4+0x1000], R4 ;  /* 0x0010000403007988 */ /* 0x000fe80008000804 */
[----:B------:R-:W-:Y:S04]  /*cea0*/  STS [R3+UR4+0x1100], R8 ;  /* 0x0011000803007988 */ /* 0x000fe80008000804 */
[----:B------:R-:W-:Y:S04]  /*ceb0*/  STS [R3+UR4+0x1080], R10 ;  /* 0x0010800a03007988 */ /* 0x000fe80008000804 */
[----:B------:R0:W-:Y:S01]  /*cec0*/  STS [R3+UR4+0x1180], R38 ;  /* 0x0011802603007988 */ /* 0x0001e20008000804 */
[----:B------:R-:W-:Y:S01]  /*ced0*/  LOP3.LUT R28, R21, R28, RZ, 0x3c, !PT ;  /* 0x0000001c151c7212 */ /* 0x000fe200078e3cff */
[----:B------:R-:W-:Y:S01]  /*cee0*/  BAR.SYNC.DEFER_BLOCKING 0x0 ;  /* 0x0000000000007b1d */ /* 0x000fe20000010000 */
[----:B--2---:R-:W-:-:S05]  /*cef0*/  LEA.HI R7, R2, 0x8, RZ, 0x1a ;  /* 0x0000000802077811 */ /* 0x004fca00078fd0ff */
[----:B------:R-:W2:Y:S04]  /*cf00*/  LDS R14, [R28+UR4] ;  /* 0x000000041c0e7984 */ /* 0x000ea80008000800 */
[----:B------:R-:W2:Y:S04]  /*cf10*/  LDS R24, [R28+UR4+0x200] ;  /* 0x000200041c187984 */ /* 0x000ea80008000800 */
[----:B------:R-:W2:Y:S04]  /*cf20*/  LDS R20, [R28+UR4+0x400] ;  /* 0x000400041c147984 */ /* 0x000ea80008000800 */
[----:B------:R-:W2:Y:S04]  /*cf30*/  LDS R19, [R28+UR4+0x600] ;  /* 0x000600041c137984 */ /* 0x000ea80008000800 */
[----:B------:R-:W2:Y:S01]  /*cf40*/  LDS R17, [R28+UR4+0x800] ;  /* 0x000800041c117984 */ /* 0x000ea20008000800 */
[C---:B---3--:R-:W-:Y:S01]  /*cf50*/  ISETP.GE.AND P0, PT, R27.reuse, UR10, PT ;  /* 0x0000000a1b007c0c */ /* 0x048fe2000bf06270 */
[----:B0-----:R-:W-:Y:S01]  /*cf60*/  IMAD R21, R27, UR5, RZ ;  /* 0x000000051b157c24 */ /* 0x001fe2000f8e02ff */
[C---:B------:R-:W-:Y:S01]  /*cf70*/  LEA.HI R5, R2.reuse, 0x28, RZ, 0x1a ;  /* 0x0000002802057811 */ /* 0x040fe200078fd0ff */
[----:B------:R-:W0:Y:S01]  /*cf80*/  LDS R15, [R28+UR4+0xa00] ;  /* 0x000a00041c0f7984 */ /* 0x000e220008000800 */
[----:B------:R-:W-:-:S02]  /*cf90*/  LEA.HI R3, R2, 0x18, RZ, 0x1a ;  /* 0x0000001802037811 */ /* 0x000fc400078fd0ff */
[----:B----4-:R-:W-:Y:S01]  /*cfa0*/  LEA.HI R13, R2, R26, RZ, 0x1a ;  /* 0x0000001a020d7211 */ /* 0x010fe200078fd0ff */
[----:B------:R-:W3:Y:S01]  /*cfb0*/  LDS R12, [R28+UR4+0xc00] ;  /* 0x000c00041c0c7984 */ /* 0x000ee20008000800 */
[C---:B------:R-:W-:Y:S01]  /*cfc0*/  LOP3.LUT R27, R26.reuse, R51, RZ, 0xfc, !PT ;  /* 0x000000331a1b7212 */ /* 0x040fe200078efcff */
[C---:B------:R-:W-:Y:S01]  /*cfd0*/  IMAD.IADD R7, R26.reuse, 0x1, R7 ;  /* 0x000000011a077824 */ /* 0x040fe200078e0207 */
[----:B------:R-:W-:Y:S02]  /*cfe0*/  LOP3.LUT R2, R26, 0xd0, R51, 0xfe, !PT ;  /* 0x000000d01a027812 */ /* 0x000fe400078efe33 */
[C---:B------:R-:W-:Y:S01]  /*cff0*/  ISETP.LT.AND P3, PT, R27.reuse, UR11, !P0 ;  /* 0x0000000b1b007c0c */ /* 0x040fe2000c761270 */
[-C--:B-1----:R-:W-:Y:S01]  /*d000*/  IMAD R27, R27, R0.reuse, RZ ;  /* 0x000000001b1b7224 */ /* 0x082fe200078e02ff */
[----:B------:R-:W-:Y:S01]  /*d010*/  ISETP.LT.AND P5, PT, R2, UR11, !P0 ;  /* 0x0000000b02007c0c */ /* 0x000fe2000c7a1270 */
[----:B------:R-:W-:Y:S01]  /*d020*/  IMAD R2, R7, R0, RZ ;  /* 0x0000000007027224 */ /* 0x000fe200078e02ff */
[----:B------:R-:W-:-:S02]  /*d030*/  IADD3 R10, P1, PT, R21, UR8, RZ ;  /* 0x00000008150a7c10 */ /* 0x000fc4000ff3e0ff */
[----:B------:R-:W-:Y:S02]  /*d040*/  ISETP.LT.AND P2, PT, R7, UR11, !P0 ;  /* 0x0000000b07007c0c */ /* 0x000fe4000c741270 */
[C-C-:B------:R-:W-:Y:S02]  /*d050*/  LOP3.LUT R18, R26.reuse, 0xf0, R51.reuse, 0xfe, !PT ;  /* 0x000000f01a127812 */ /* 0x140fe400078efe33 */
[C-C-:B------:R-:W-:Y:S02]  /*d060*/  LOP3.LUT R11, R26.reuse, 0xe0, R51.reuse, 0xfe, !PT ;  /* 0x000000e01a0b7812 */ /* 0x140fe400078efe33 */
[C-C-:B------:R-:W-:Y:S02]  /*d070*/  LOP3.LUT R22, R26.reuse, 0xc0, R51.reuse, 0xfe, !PT ;  /* 0x000000c01a167812 */ /* 0x140fe400078efe33 */
[C-C-:B------:R-:W-:Y:S02]  /*d080*/  LOP3.LUT R23, R26.reuse, 0xb0, R51.reuse, 0xfe, !PT ;  /* 0x000000b01a177812 */ /* 0x140fe400078efe33 */
[----:B------:R-:W-:-:S02]  /*d090*/  LOP3.LUT R16, R26, 0xa0, R51, 0xfe, !PT ;  /* 0x000000a01a107812 */ /* 0x000fc400078efe33 */
[C-C-:B------:R-:W-:Y:S02]  /*d0a0*/  LOP3.LUT R25, R26.reuse, 0x90, R51.reuse, 0xfe, !PT ;  /* 0x000000901a197812 */ /* 0x140fe400078efe33 */
[C-C-:B------:R-:W-:Y:S02]  /*d0b0*/  LOP3.LUT R30, R26.reuse, 0x80, R51.reuse, 0xfe, !PT ;  /* 0x000000801a1e7812 */ /* 0x140fe400078efe33 */
[C-C-:B------:R-:W-:Y:S02]  /*d0c0*/  LOP3.LUT R31, R26.reuse, 0x70, R51.reuse, 0xfe, !PT ;  /* 0x000000701a1f7812 */ /* 0x140fe400078efe33 */
[C-C-:B------:R-:W-:Y:S02]  /*d0d0*/  LOP3.LUT R37, R26.reuse, 0x60, R51.reuse, 0xfe, !PT ;  /* 0x000000601a257812 */ /* 0x140fe400078efe33 */
[C-C-:B------:R-:W-:Y:S02]  /*d0e0*/  LOP3.LUT R39, R26.reuse, 0x50, R51.reuse, 0xfe, !PT ;  /* 0x000000501a277812 */ /* 0x140fe400078efe33 */
[----:B------:R-:W-:-:S02]  /*d0f0*/  LOP3.LUT R41, R26, 0x40, R51, 0xfe, !PT ;  /* 0x000000401a297812 */ /* 0x000fc400078efe33 */
[C-C-:B------:R-:W-:Y:S02]  /*d100*/  LOP3.LUT R47, R26.reuse, 0x30, R51.reuse, 0xfe, !PT ;  /* 0x000000301a2f7812 */ /* 0x140fe400078efe33 */
[C-C-:B------:R-:W-:Y:S02]  /*d110*/  LOP3.LUT R49, R26.reuse, 0x20, R51.reuse, 0xfe, !PT ;  /* 0x000000201a317812 */ /* 0x140fe400078efe33 */
[----:B------:R-:W-:Y:S02]  /*d120*/  LEA.HI.X.SX32 R21, R21, UR9, 0x1, P1 ;  /* 0x0000000915157c11 */ /* 0x000fe400088f0eff */
[CC--:B------:R-:W-:Y:S02]  /*d130*/  IADD3 R6, P4, PT, R27.reuse, R10.reuse, RZ ;  /* 0x0000000a1b067210 */ /* 0x0c0fe40007f9e0ff */
[----:B------:R-:W-:Y:S02]  /*d140*/  LOP3.LUT R51, R26, 0x10, R51, 0xfe, !PT ;  /* 0x000000101a337812 */ /* 0x000fe400078efe33 */
[----:B------:R-:W-:Y:S01]  /*d150*/  IADD3 R8, P6, PT, R2, R10, RZ ;  /* 0x0000000a02087210 */ /* 0x000fe20007fde0ff */
[C---:B------:R-:W-:Y:S01]  /*d160*/  IMAD.IADD R29, R26.reuse, 0x1, R29 ;  /* 0x000000011a1d7824 */ /* 0x040fe200078e021d */
[-C--:B------:R-:W-:Y:S01]  /*d170*/  LEA.HI.X.SX32 R7, R27, R21.reuse, 0x1, P4 ;  /* 0x000000151b077211 */ /* 0x080fe200020f0eff */
[----:B------:R-:W-:Y:S01]  /*d180*/  IMAD.IADD R33, R26, 0x1, R33 ;  /* 0x000000011a217824 */ /* 0x000fe200078e0221 */
[----:B--2---:R-:W-:Y:S01]  /*d190*/  PRMT R53, R14, 0x7770, RZ ;  /* 0x000077700e357816 */ /* 0x004fe200000000ff */
[C---:B------:R-:W-:Y:S01]  /*d1a0*/  IMAD.IADD R35, R26.reuse, 0x1, R35 ;  /* 0x000000011a237824 */ /* 0x040fe200078e0223 */
[----:B------:R-:W-:Y:S01]  /*d1b0*/  ISETP.LT.AND P1, PT, R51, UR11, !P0 ;  /* 0x0000000b33007c0c */ /* 0x000fe2000c721270 */
[----:B------:R-:W-:Y:S01]  /*d1c0*/  IMAD.IADD R43, R26, 0x1, R43 ;  /* 0x000000011a2b7824 */ /* 0x000fe200078e022b */
[----:B------:R-:W-:Y:S01]  /*d1d0*/  LEA.HI.X.SX32 R9, R2, R21, 0x1, P6 ;  /* 0x0000001502097211 */ /* 0x000fe200030f0eff */
[----:B------:R-:W-:Y:S01]  /*d1e0*/  IMAD.IADD R45, R26, 0x1, R45 ;  /* 0x000000011a2d7824 */ /* 0x000fe200078e022d */
[----:B------:R-:W-:Y:S01]  /*d1f0*/  PRMT R55, R24, 0x7770, RZ ;  /* 0x0000777018377816 */ /* 0x000fe200000000ff */
[----:B------:R-:W-:-:S02]  /*d200*/  IMAD.IADD R5, R26, 0x1, R5 ;  /* 0x000000011a057824 */ /* 0x000fc400078e0205 */
[----:B------:R-:W-:Y:S02]  /*d210*/  IMAD.IADD R3, R26, 0x1, R3 ;  /* 0x000000011a037824 */ /* 0x000fe400078e0203 */
[----:B------:R-:W1:Y:S01]  /*d220*/  LDS R26, [R28+UR4+0xe00] ;  /* 0x000e00041c1a7984 */ /* 0x000e620008000800 */
[-C--:B------:R-:W-:Y:S02]  /*d230*/  IMAD R51, R51, R0.reuse, RZ ;  /* 0x0000000033337224 */ /* 0x080fe400078e02ff */
[----:B------:R-:W-:Y:S01]  /*d240*/  IMAD R32, R3, R0, RZ ;  /* 0x0000000003207224 */ /* 0x000fe200078e02ff */
[----:B------:R-:W-:Y:S01]  /*d250*/  @P3 STG.E.U8 desc[UR6][R6.64], R53 ;  /* 0x0000003506003986 */ /* 0x000fe2000c101106 */
[----:B------:R-:W-:-:S03]  /*d260*/  ISETP.LT.AND P3, PT, R49, UR11, !P0 ;  /* 0x0000000b31007c0c */ /* 0x000fc6000c761270 */
[----:B------:R2:W-:Y:S01]  /*d270*/  @P2 STG.E.U8 desc[UR6][R8.64], R55 ;  /* 0x0000003708002986 */ /* 0x0005e2000c101106 */
[----:B------:R-:W-:Y:S01]  /*d280*/  IADD3 R2, P2, PT, R51, R10, RZ ;  /* 0x0000000a33027210 */ /* 0x000fe20007f5e0ff */
[----:B------:R-:W-:Y:S01]  /*d290*/  IMAD R49, R49, R0, RZ ;  /* 0x0000000031317224 */ /* 0x000fe200078e02ff */
[----:B------:R-:W-:Y:S02]  /*d2a0*/  IADD3 R4, P6, PT, R32, R10, RZ ;  /* 0x0000000a20047210 */ /* 0x000fe40007fde0ff */
[----:B------:R-:W-:Y:S02]  /*d2b0*/  ISETP.LT.AND P4, PT, R3, UR11, !P0 ;  /* 0x0000000b03007c0c */ /* 0x000fe4000c781270 */
[-C--:B------:R-:W-:Y:S02]  /*d2c0*/  LEA.HI.X.SX32 R3, R51, R21.reuse, 0x1, P2 ;  /* 0x0000001533037211 */ /* 0x080fe400010f0eff */
[C---:B------:R-:W-:Y:S02]  /*d2d0*/  ISETP.LT.AND P2, PT, R5.reuse, UR11, !P0 ;  /* 0x0000000b05007c0c */ /* 0x040fe4000c741270 */
[----:B------:R-:W-:Y:S01]  /*d2e0*/  PRMT R51, R20, 0x7770, RZ ;  /* 0x0000777014337816 */ /* 0x000fe200000000ff */
[----:B--2---:R-:W-:Y:S01]  /*d2f0*/  IMAD R9, R5, R0, RZ ;  /* 0x0000000005097224 */ /* 0x004fe200078e02ff */
[----:B------:R-:W-:-:S02]  /*d300*/  LEA.HI.X.SX32 R5, R32, R21, 0x1, P6 ;  /* 0x0000001520057211 */ /* 0x000fc400030f0eff */
[----:B------:R-:W-:Y:S01]  /*d310*/  IADD3 R6, P6, PT, R49, R10, RZ ;  /* 0x0000000a31067210 */ /* 0x000fe20007fde0ff */
[----:B------:R2:W-:Y:S01]  /*d320*/  @P1 STG.E.U8 desc[UR6][R2.64], R51 ;  /* 0x0000003302001986 */ /* 0x0005e2000c101106 */
[----:B------:R-:W-:Y:S02]  /*d330*/  PRMT R53, R19, 0x7770, RZ ;  /* 0x0000777013357816 */ /* 0x000fe400000000ff */
[----:B------:R-:W-:Y:S02]  /*d340*/  LEA.HI.X.SX32 R7, R49, R21, 0x1, P6 ;  /* 0x0000001531077211 */ /* 0x000fe400030f0eff */
[C---:B------:R-:W-:Y:S01]  /*d350*/  ISETP.LT.AND P1, PT, R47.reuse, UR11, !P0 ;  /* 0x0000000b2f007c0c */ /* 0x040fe2000c721270 */
[----:B------:R-:W-:Y:S01]  /*d360*/  IMAD R47, R47, R0, RZ ;  /* 0x000000002f2f7224 */ /* 0x000fe200078e02ff */
[----:B------:R-:W-:Y:S01]  /*d370*/  PRMT R49, R17, 0x7770, RZ ;  /* 0x0000777011317816 */ /* 0x000fe200000000ff */
[----:B------:R4:W-:Y:S01]  /*d380*/  @P4 STG.E.U8 desc[UR6][R4.64], R53 ;  /* 0x0000003504004986 */ /* 0x0009e2000c101106 */
[----:B--2---:R-:W-:-:S03]  /*d390*/  IADD3 R2, P6, PT, R9, R10, RZ ;  /* 0x0000000a09027210 */ /* 0x004fc60007fde0ff */
[----:B------:R2:W-:Y:S01]  /*d3a0*/  @P3 STG.E.U8 desc[UR6][R6.64], R49 ;  /* 0x0000003106003986 */ /* 0x0005e2000c101106 */
[----:B------:R-:W-:Y:S02]  /*d3b0*/  IADD3 R8, P3, PT, R47, R10, RZ ;  /* 0x0000000a2f087210 */ /* 0x000fe40007f7e0ff */
[-C--:B------:R-:W-:Y:S02]  /*d3c0*/  LEA.HI.X.SX32 R3, R9, R21.reuse, 0x1, P6 ;  /* 0x0000001509037211 */ /* 0x080fe400030f0eff */
[----:B0-----:R-:W-:Y:S02]  /*d3d0*/  PRMT R51, R15, 0x7770, RZ ;  /* 0x000077700f337816 */ /* 0x001fe400000000ff */
[----:B------:R-:W-:Y:S02]  /*d3e0*/  LEA.HI.X.SX32 R9, R47, R21, 0x1, P3 ;  /* 0x000000152f097211 */ /* 0x000fe400018f0eff */
[C---:B------:R-:W-:Y:S01]  /*d3f0*/  ISETP.LT.AND P4, PT, R45.reuse, UR11, !P0 ;  /* 0x0000000b2d007c0c */ /* 0x040fe2000c781270 */
[----:B------:R-:W-:Y:S01]  /*d400*/  IMAD R45, R45, R0, RZ ;  /* 0x000000002d2d7224 */ /* 0x000fe200078e02ff */
[----:B---3--:R-:W-:Y:S01]  /*d410*/  PRMT R47, R12, 0x7770, RZ ;  /* 0x000077700c2f7816 */ /* 0x008fe200000000ff */
[----:B------:R0:W-:Y:S01]  /*d420*/  @P2 STG.E.U8 desc[UR6][R2.64], R51 ;  /* 0x0000003302002986 */ /* 0x0001e2000c101106 */
[----:B------:R-:W-:-:S03]  /*d430*/  ISETP.LT.AND P3, PT, R41, UR11, !P0 ;  /* 0x0000000b29007c0c */ /* 0x000fc6000c761270 */
[----:B------:R3:W-:Y:S01]  /*d440*/  @P1 STG.E.U8 desc[UR6][R8.64], R47 ;  /* 0x0000002f08001986 */ /* 0x0007e2000c101106 */
[----:B----4-:R-:W-:Y:S01]  /*d450*/  IADD3 R4, P1, PT, R45, R10, RZ ;  /* 0x0000000a2d047210 */ /* 0x010fe20007f3e0ff */
[-C--:B------:R-:W-:Y:S01]  /*d460*/  IMAD R41, R41, R0.reuse, RZ ;  /* 0x0000000029297224 */ /* 0x080fe200078e02ff */
[----:B------:R-:W-:Y:S02]  /*d470*/  ISETP.LT.AND P2, PT, R43, UR11, !P0 ;  /* 0x0000000b2b007c0c */ /* 0x000fe4000c741270 */
[----:B------:R-:W-:Y:S01]  /*d480*/  LEA.HI.X.SX32 R5, R45, R21, 0x1, P1 ;  /* 0x000000152d057211 */ /* 0x000fe200008f0eff */
[----:B------:R-:W-:Y:S01]  /*d490*/  IMAD R43, R43, R0, RZ ;  /* 0x000000002b2b7224 */ /* 0x000fe200078e02ff */
[----:B-1----:R-:W-:Y:S02]  /*d4a0*/  PRMT R45, R26, 0x7770, RZ ;  /* 0x000077701a2d7816 */ /* 0x002fe400000000ff */
[----:B--2---:R-:W-:-:S03]  /*d4b0*/  IADD3 R6, P6, PT, R41, R10, RZ ;  /* 0x0000000a29067210 */ /* 0x004fc60007fde0ff */
[----:B------:R1:W-:Y:S01]  /*d4c0*/  @P4 STG.E.U8 desc[UR6][R4.64], R45 ;  /* 0x0000002d04004986 */ /* 0x0003e2000c101106 */
[----:B0-----:R-:W-:Y:S02]  /*d4d0*/  IADD3 R2, P4, PT, R43, R10, RZ ;  /* 0x0000000a2b027210 */ /* 0x001fe40007f9e0ff */
[-C--:B------:R-:W-:Y:S02]  /*d4e0*/  LEA.HI.X.SX32 R7, R41, R21.reuse, 0x1, P6 ;  /* 0x0000001529077211 */ /* 0x080fe400030f0eff */
[C---:B------:R-:W-:Y:S01]  /*d4f0*/  ISETP.LT.AND P6, PT, R39.reuse, UR11, !P0 ;  /* 0x0000000b27007c0c */ /* 0x040fe2000c7c1270 */
[----:B------:R-:W-:Y:S01]  /*d500*/  IMAD R39, R39, R0, RZ ;  /* 0x0000000027277224 */ /* 0x000fe200078e02ff */
[----:B------:R-:W-:Y:S02]  /*d510*/  PRMT R41, R14, 0x7771, RZ ;  /* 0x000077710e297816 */ /* 0x000fe400000000ff */
[----:B------:R-:W-:Y:S02]  /*d520*/  LEA.HI.X.SX32 R3, R43, R21, 0x1, P4 ;  /* 0x000000152b037211 */ /* 0x000fe400020f0eff */
[----:B------:R-:W-:Y:S01]  /*d530*/  PRMT R43, R24, 0x7771, RZ ;  /* 0x00007771182b7816 */ /* 0x000fe200000000ff */
[----:B------:R0:W-:Y:S01]  /*d540*/  @P3 STG.E.U8 desc[UR6][R6.64], R41 ;  /* 0x0000002906003986 */ /* 0x0001e2000c101106 */
[----:B---3--:R-:W-:-:S03]  /*d550*/  IADD3 R8, P3, PT, R39, R10, RZ ;  /* 0x0000000a27087210 */ /* 0x008fc60007f7e0ff */
[----:B------:R2:W-:Y:S01]  /*d560*/  @P2 STG.E.U8 desc[UR6][R2.64], R43 ;  /* 0x0000002b02002986 */ /* 0x0005e2000c101106 */
[C---:B------:R-:W-:Y:S01]  /*d570*/  ISETP.LT.AND P2, PT, R35.reuse, UR11, !P0 ;  /* 0x0000000b23007c0c */ /* 0x040fe2000c741270 */
[-C--:B------:R-:W-:Y:S01]  /*d580*/  IMAD R35, R35, R0.reuse, RZ ;  /* 0x0000000023237224 */ /* 0x080fe200078e02ff */
[----:B------:R-:W-:Y:S01]  /*d590*/  LEA.HI.X.SX32 R9, R39, R21, 0x1, P3 ;  /* 0x0000001527097211 */ /* 0x000fe200018f0eff */
[C---:B------:R-:W-:Y:S01]  /*d5a0*/  IMAD R28, R37.reuse, R0, RZ ;  /* 0x00000000251c7224 */ /* 0x040fe200078e02ff */
[----:B------:R-:W-:Y:S02]  /*d5b0*/  PRMT R39, R20, 0x7771, RZ ;  /* 0x0000777114277816 */ /* 0x000fe400000000ff */
[----:B------:R-:W-:Y:S02]  /*d5c0*/  ISETP.LT.AND P3, PT, R37, UR11, !P0 ;  /* 0x0000000b25007c0c */ /* 0x000fe4000c761270 */
[-C--:B-1----:R-:W-:Y:S01]  /*d5d0*/  IADD3 R4, P4, PT, R35, R10.reuse, RZ ;  /* 0x0000000a23047210 */ /* 0x082fe20007f9e0ff */
[----:B------:R1:W-:Y:S01]  /*d5e0*/  @P6 STG.E.U8 desc[UR6][R8.64], R39 ;  /* 0x0000002708006986 */ /* 0x0003e2000c101106 */
[----:B0-----:R-:W-:-:S02]  /*d5f0*/  IADD3 R6, P6, PT, R28, R10, RZ ;  /* 0x0000000a1c067210 */ /* 0x001fc40007fde0ff */
[-C--:B------:R-:W-:Y:S02]  /*d600*/  LEA.HI.X.SX32 R5, R35, R21.reuse, 0x1, P4 ;  /* 0x0000001523057211 */ /* 0x080fe400020f0eff */
[----:B------:R-:W-:Y:S02]  /*d610*/  PRMT R35, R19, 0x7771, RZ ;  /* 0x0000777113237816 */ /* 0x000fe400000000ff */
[----:B------:R-:W-:Y:S02]  /*d620*/  LEA.HI.X.SX32 R7, R28, R21, 0x1, P6 ;  /* 0x000000151c077211 */ /* 0x000fe400030f0eff */
[----:B------:R-:W-:Y:S01]  /*d630*/  PRMT R37, R17, 0x7771, RZ ;  /* 0x0000777111257816 */ /* 0x000fe200000000ff */
[----:B------:R0:W-:Y:S01]  /*d640*/  @P2 STG.E.U8 desc[UR6][R4.64], R35 ;  /* 0x0000002304002986 */ /* 0x0001e2000c101106 */
[----:B--2---:R-:W-:-:S03]  /*d650*/  IMAD R3, R33, R0, RZ ;  /* 0x0000000021037224 */ /* 0x004fc600078e02ff */
[----:B------:R2:W-:Y:S01]  /*d660*/  @P3 STG.E.U8 desc[UR6][R6.64], R37 ;  /* 0x0000002506003986 */ /* 0x0005e2000c101106 */
[C---:B------:R-:W-:Y:S01]  /*d670*/  ISETP.LT.AND P3, PT, R31.reuse, UR11, !P0 ;  /* 0x0000000b1f007c0c */ /* 0x040fe2000c761270 */
[----:B------:R-:W-:Y:S01]  /*d680*/  IMAD R31, R31, R0, RZ ;  /* 0x000000001f1f7224 */ /* 0x000fe200078e02ff */
[----:B------:R-:W-:Y:S02]  /*d690*/  ISETP.LT.AND P4, PT, R33, UR11, !P0 ;  /* 0x0000000b21007c0c */ /* 0x000fe4000c781270 */
[-C--:B------:R-:W-:Y:S02]  /*d6a0*/  IADD3 R2, P2, PT, R3, R10.reuse, RZ ;  /* 0x0000000a03027210 */ /* 0x080fe40007f5e0ff */
[----:B-1----:R-:W-:Y:S02]  /*d6b0*/  IADD3 R8, P6, PT, R31, R10, RZ ;  /* 0x0000000a1f087210 */ /* 0x002fe40007fde0ff */
[----:B------:R-:W-:Y:S01]  /*d6c0*/  LEA.HI.X.SX32 R3, R3, R21, 0x1, P2 ;  /* 0x0000001503037211 */ /* 0x000fe200010f0eff */
[----:B------:R-:W-:Y:S01]  /*d6d0*/  VIADD R33, R13, 0x88 ;  /* 0x000000880d217836 */ /* 0x000fe20000000000 */
[----:B------:R-:W-:-:S02]  /*d6e0*/  PRMT R39, R15, 0x7771, RZ ;  /* 0x000077710f277816 */ /* 0x000fc400000000ff */
[C---:B------:R-:W-:Y:S01]  /*d6f0*/  ISETP.LT.AND P2, PT, R29.reuse, UR11, !P0 ;  /* 0x0000000b1d007c0c */ /* 0x040fe2000c741270 */
[-C--:B------:R-:W-:Y:S01]  /*d700*/  IMAD R29, R29, R0.reuse, RZ ;  /* 0x000000001d1d7224 */ /* 0x080fe200078e02ff */
[----:B------:R-:W-:Y:S01]  /*d710*/  LEA.HI.X.SX32 R9, R31, R21, 0x1, P6 ;  /* 0x000000151f097211 */ /* 0x000fe200030f0eff */
[----:B------:R-:W-:Y:S01]  /*d720*/  IMAD R27, R0, 0x80, R27 ;  /* 0x00000080001b7824 */ /* 0x000fe200078e021b */
[----:B------:R-:W-:Y:S01]  /*d730*/  PRMT R31, R12, 0x7771, RZ ;  /* 0x000077710c1f7816 */ /* 0x000fe200000000ff */
[----:B------:R1:W-:Y:S01]  /*d740*/  @P4 STG.E.U8 desc[UR6][R2.64], R39 ;  /* 0x0000002702004986 */ /* 0x0003e2000c101106 */
[C---:B------:R-:W-:Y:S01]  /*d750*/  ISETP.LT.AND P4, PT, R33.reuse, UR11, !P0 ;  /* 0x0000000b21007c0c */ /* 0x040fe2000c781270 */
[----:B------:R-:W-:Y:S01]  /*d760*/  IMAD R33, R33, R0, RZ ;  /* 0x0000000021217224 */ /* 0x000fe200078e02ff */
[----:B0-----:R-:W-:Y:S01]  /*d770*/  IADD3 R4, P6, PT, R29, R10, RZ ;  /* 0x0000000a1d047210 */ /* 0x001fe20007fde0ff */
[----:B------:R0:W-:Y:S01]  /*d780*/  @P3 STG.E.U8 desc[UR6][R8.64], R31 ;  /* 0x0000001f08003986 */ /* 0x0001e2000c101106 */
[----:B------:R-:W-:-:S02]  /*d790*/  ISETP.LT.AND P1, PT, R30, UR11, !P0 ;  /* 0x0000000b1e007c0c */ /* 0x000fc4000c721270 */
[-C--:B--2---:R-:W-:Y:S02]  /*d7a0*/  IADD3 R6, P3, PT, R27, R10.reuse, RZ ;  /* 0x0000000a1b067210 */ /* 0x084fe40007f7e0ff */
[-C--:B------:R-:W-:Y:S02]  /*d7b0*/  LEA.HI.X.SX32 R5, R29, R21.reuse, 0x1, P6 ;  /* 0x000000151d057211 */ /* 0x080fe400030f0eff */
[----:B------:R-:W-:Y:S02]  /*d7c0*/  PRMT R29, R26, 0x7771, RZ ;  /* 0x000077711a1d7816 */ /* 0x000fe400000000ff */
[----:B------:R-:W-:Y:S01]  /*d7d0*/  LEA.HI.X.SX32 R7, R27, R21, 0x1, P3 ;  /* 0x000000151b077211 */ /* 0x000fe200018f0eff */
[----:B------:R-:W-:Y:S01]  /*d7e0*/  IMAD R27, R0, 0x10, R27 ;  /* 0x00000010001b7824 */ /* 0x000fe200078e021b */
[----:B-1----:R-:W-:Y:S01]  /*d7f0*/  IADD3 R2, P6, PT, R33, R10, RZ ;  /* 0x0000000a21027210 */ /* 0x002fe20007fde0ff */
[----:B0-----:R-:W-:Y:S01]  /*d800*/  VIADD R9, R13, 0x98 ;  /* 0x000000980d097836 */ /* 0x001fe20000000000 */
[----:B------:R-:W-:Y:S01]  /*d810*/  ISETP.LT.AND P3, PT, R25, UR11, !P0 ;  /* 0x0000000b19007c0c */ /* 0x000fe2000c761270 */
[----:B------:R0:W-:Y:S01]  /*d820*/  @P2 STG.E.U8 desc[UR6][R4.64], R29 ;  /* 0x0000001d04002986 */ /* 0x0001e2000c101106 */
[----:B------:R-:W-:-:S02]  /*d830*/  PRMT R35, R14, 0x7772, RZ ;  /* 0x000077720e237816 */ /* 0x000fc400000000ff */
[-C--:B------:R-:W-:Y:S01]  /*d840*/  LEA.HI.X.SX32 R3, R33, R21.reuse, 0x1, P6 ;  /* 0x0000001521037211 */ /* 0x080fe200030f0eff */
[C---:B------:R-:W-:Y:S01]  /*d850*/  IMAD R8, R9.reuse, R0, RZ ;  /* 0x0000000009087224 */ /* 0x040fe200078e02ff */
[----:B------:R-:W-:Y:S01]  /*d860*/  PRMT R25, R24, 0x7772, RZ ;  /* 0x0000777218197816 */ /* 0x000fe200000000ff */
[----:B------:R1:W-:Y:S01]  /*d870*/  @P1 STG.E.U8 desc[UR6][R6.64], R35 ;  /* 0x0000002306001986 */ /* 0x0003e2000c101106 */
[----:B------:R-:W-:Y:S02]  /*d880*/  ISETP.LT.AND P1, PT, R9, UR11, !P0 ;  /* 0x0000000b09007c0c */ /* 0x000fe4000c721270 */
[-C--:B0-----:R-:W-:Y:S01]  /*d890*/  IADD3 R4, P6, PT, R27, R10.reuse, RZ ;  /* 0x0000000a1b047210 */ /* 0x081fe20007fde0ff */
[----:B------:R-:W-:Y:S01]  /*d8a0*/  VIADD R9, R13, 0xa8 ;  /* 0x000000a80d097836 */ /* 0x000fe20000000000 */
[----:B------:R-:W-:Y:S02]  /*d8b0*/  PRMT R29, R20, 0x7772, RZ ;  /* 0x00007772141d7816 */ /* 0x000fe400000000ff */
[----:B------:R-:W-:Y:S01]  /*d8c0*/  LEA.HI.X.SX32 R5, R27, R21, 0x1, P6 ;  /* 0x000000151b057211 */ /* 0x000fe200030f0eff */
[----:B------:R-:W-:Y:S01]  /*d8d0*/  IMAD R27, R0, 0x10, R27 ;  /* 0x00000010001b7824 */ /* 0x000fe200078e021b */
[----:B-1----:R-:W-:Y:S01]  /*d8e0*/  IADD3 R6, P6, PT, R8, R10, RZ ;  /* 0x0000000a08067210 */ /* 0x002fe20007fde0ff */
[----:B------:R0:W-:Y:S01]  /*d8f0*/  @P4 STG.E.U8 desc[UR6][R2.64], R25 ;  /* 0x0000001902004986 */ /* 0x0001e2000c101106 */
[----:B------:R-:W-:-:S02]  /*d900*/  ISETP.LT.AND P4, PT, R16, UR11, !P0 ;  /* 0x0000000b10007c0c */ /* 0x000fc4000c781270 */
[-C--:B------:R-:W-:Y:S01]  /*d910*/  LEA.HI.X.SX32 R7, R8, R21.reuse, 0x1, P6 ;  /* 0x0000001508077211 */ /* 0x080fe200030f0eff */
[----:B------:R1:W-:Y:S01]  /*d920*/  @P3 STG.E.U8 desc[UR6][R4.64], R29 ;  /* 0x0000001d04003986 */ /* 0x0003e2000c101106 */
[C---:B------:R-:W-:Y:S01]  /*d930*/  ISETP.LT.AND P3, PT, R9.reuse, UR11, !P0 ;  /* 0x0000000b09007c0c */ /* 0x040fe2000c761270 */
[----:B------:R-:W-:Y:S01]  /*d940*/  IMAD R9, R9, R0, RZ ;  /* 0x0000000009097224 */ /* 0x000fe200078e02ff */
[-C--:B0-----:R-:W-:Y:S02]  /*d950*/  IADD3 R2, P6, PT, R27, R10.reuse, RZ ;  /* 0x0000000a1b027210 */ /* 0x081fe40007fde0ff */
[----:B------:R-:W-:Y:S02]  /*d960*/  PRMT R25, R19, 0x7772, RZ ;  /* 0x0000777213197816 */ /* 0x000fe400000000ff */
[-C--:B------:R-:W-:Y:S01]  /*d970*/  LEA.HI.X.SX32 R3, R27, R21.reuse, 0x1, P6 ;  /* 0x000000151b037211 */ /* 0x080fe200030f0eff */
[----:B------:R-:W-:Y:S01]  /*d980*/  IMAD R27, R0, 0x10, R27 ;  /* 0x00000010001b7824 */ /* 0x000fe200078e021b */
[----:B------:R-:W-:Y:S01]  /*d990*/  IADD3 R8, P6, PT, R9, R10, RZ ;  /* 0x0000000a09087210 */ /* 0x000fe20007fde0ff */
[----:B-1----:R-:W-:Y:S01]  /*d9a0*/  VIADD R5, R13, 0xb8 ;  /* 0x000000b80d057836 */ /* 0x002fe20000000000 */
[----:B------:R-:W-:Y:S01]  /*d9b0*/  PRMT R31, R17, 0x7772, RZ ;  /* 0x00007772111f7816 */ /* 0x000fe200000000ff */
[----:B------:R0:W-:Y:S01]  /*d9c0*/  @P1 STG.E.U8 desc[UR6][R6.64], R25 ;  /* 0x0000001906001986 */ /* 0x0001e2000c101106 */
[----:B------:R-:W-:Y:S01]  /*d9d0*/  ISETP.LT.AND P1, PT, R23, UR11, !P0 ;  /* 0x0000000b17007c0c */ /* 0x000fe2000c721270 */
[----:B------:R-:W-:Y:S01]  /*d9e0*/  VIADD R23, R13, 0xc8 ;  /* 0x000000c80d177836 */ /* 0x000fe20000000000 */
[----:B------:R-:W-:-:S02]  /*d9f0*/  LEA.HI.X.SX32 R9, R9, R21, 0x1, P6 ;  /* 0x0000001509097211 */ /* 0x000fc400030f0eff */
[----:B------:R-:W-:Y:S01]  /*da00*/  PRMT R29, R15, 0x7772, RZ ;  /* 0x000077720f1d7816 */ /* 0x000fe200000000ff */
[----:B------:R-:W-:Y:S01]  /*da10*/  IMAD R16, R5, R0, RZ ;  /* 0x0000000005107224 */ /* 0x000fe200078e02ff */
[----:B------:R-:W-:Y:S01]  /*da20*/  IADD3 R4, P6, PT, R27, R10, RZ ;  /* 0x0000000a1b047210 */ /* 0x000fe20007fde0ff */
[----:B------:R1:W-:Y:S01]  /*da30*/  @P4 STG.E.U8 desc[UR6][R2.64], R31 ;  /* 0x0000001f02004986 */ /* 0x0003e2000c101106 */
[----:B------:R-:W-:Y:S02]  /*da40*/  ISETP.LT.AND P4, PT, R5, UR11, !P0 ;  /* 0x0000000b05007c0c */ /* 0x000fe4000c781270 */
[----:B------:R-:W-:Y:S01]  /*da50*/  LEA.HI.X.SX32 R5, R27, R21, 0x1, P6 ;  /* 0x000000151b057211 */ /* 0x000fe200030f0eff */
[----:B------:R2:W-:Y:S01]  /*da60*/  @P3 STG.E.U8 desc[UR6][R8.64], R29 ;  /* 0x0000001d08003986 */ /* 0x0005e2000c101106 */
[C---:B------:R-:W-:Y:S01]  /*da70*/  ISETP.LT.AND P3, PT, R23.reuse, UR11, !P0 ;  /* 0x0000000b17007c0c */ /* 0x040fe2000c761270 */
[----:B------:R-:W-:Y:S01]  /*da80*/  IMAD R23, R23, R0, RZ ;  /* 0x0000000017177224 */ /* 0x000fe200078e02ff */
[----:B0-----:R-:W-:Y:S01]  /*da90*/  PRMT R25, R12, 0x7772, RZ ;  /* 0x000077720c197816 */ /* 0x001fe200000000ff */
[----:B------:R-:W-:Y:S01]  /*daa0*/  IMAD R27, R0, 0x10, R27 ;  /* 0x00000010001b7824 */ /* 0x000fe200078e021b */
[----:B------:R-:W-:-:S02]  /*dab0*/  ISETP.LT.AND P2, PT, R22, UR11, !P0 ;  /* 0x0000000b16007c0c */ /* 0x000fc4000c741270 */
[CC--:B-1----:R-:W-:Y:S01]  /*dac0*/  IADD3 R2, P6, PT, R16.reuse, R10.reuse, RZ ;  /* 0x0000000a10027210 */ /* 0x0c2fe20007fde0ff */
[----:B------:R0:W-:Y:S03]  /*dad0*/  @P1 STG.E.U8 desc[UR6][R4.64], R25 ;  /* 0x0000001904001986 */ /* 0x0001e6000c101106 */
[----:B------:R-:W-:Y:S02]  /*dae0*/  LEA.HI.X.SX32 R3, R16, R21, 0x1, P6 ;  /* 0x0000001510037211 */ /* 0x000fe400030f0eff */
[-C--:B--2---:R-:W-:Y:S02]  /*daf0*/  IADD3 R8, P6, PT, R23, R10.reuse, RZ ;  /* 0x0000000a17087210 */ /* 0x084fe40007fde0ff */
[----:B------:R-:W-:Y:S02]  /*db00*/  IADD3 R6, P1, PT, R27, R10, RZ ;  /* 0x0000000a1b067210 */ /* 0x000fe40007f3e0ff */
[----:B------:R-:W-:-:S02]  /*db10*/  PRMT R31, R26, 0x7772, RZ ;  /* 0x000077721a1f7816 */ /* 0x000fc400000000ff */
[-C--:B------:R-:W-:Y:S01]  /*db20*/  LEA.HI.X.SX32 R9, R23, R21.reuse, 0x1, P6 ;  /* 0x0000001517097211 */ /* 0x080fe200030f0eff */
[----:B------:R-:W-:Y:S01]  /*db30*/  VIADD R23, R13, 0xd8 ;  /* 0x000000d80d177836 */ /* 0x000fe20000000000 */
[----:B------:R-:W-:Y:S02]  /*db40*/  LEA.HI.X.SX32 R7, R27, R21, 0x1, P1 ;  /* 0x000000151b077211 */ /* 0x000fe400008f0eff */
[----:B------:R-:W-:Y:S01]  /*db50*/  PRMT R29, R14, 0x7773, RZ ;  /* 0x000077730e1d7816 */ /* 0x000fe200000000ff */
[----:B------:R-:W-:Y:S01]  /*db60*/  IMAD R27, R0, 0x10, R27 ;  /* 0x00000010001b7824 */ /* 0x000fe200078e021b */
[----:B------:R1:W-:Y:S01]  /*db70*/  @P4 STG.E.U8 desc[UR6][R2.64], R31 ;  /* 0x0000001f02004986 */ /* 0x0003e2000c101106 */
[----:B------:R-:W-:Y:S01]  /*db80*/  PRMT R33, R24, 0x7773, RZ ;  /* 0x0000777318217816 */ /* 0x000fe200000000ff */
[----:B0-----:R-:W-:Y:S01]  /*db90*/  VIADD R5, R13, 0xe8 ;  /* 0x000000e80d057836 */ /* 0x001fe20000000000 */
[----:B------:R-:W-:Y:S01]  /*dba0*/  ISETP.LT.AND P4, PT, R23, UR11, !P0 ;  /* 0x0000000b17007c0c */ /* 0x000fe2000c781270 */
[----:B------:R0:W-:Y:S01]  /*dbb0*/  @P2 STG.E.U8 desc[UR6][R6.64], R29 ;  /* 0x0000001d06002986 */ /* 0x0001e2000c101106 */
[----:B------:R-:W-:-:S02]  /*dbc0*/  VIADD R13, R13, 0xf8 ;  /* 0x000000f80d0d7836 */ /* 0x000fc40000000000 */
[-C--:B------:R-:W-:Y:S01]  /*dbd0*/  IMAD R23, R23, R0.reuse, RZ ;  /* 0x0000000017177224 */ /* 0x080fe200078e02ff */
[----:B------:R2:W-:Y:S01]  /*dbe0*/  @P3 STG.E.U8 desc[UR6][R8.64], R33 ;  /* 0x0000002108003986 */ /* 0x0005e2000c101106 */
[-C--:B------:R-:W-:Y:S02]  /*dbf0*/  IMAD R14, R5, R0.reuse, RZ ;  /* 0x00000000050e7224 */ /* 0x080fe400078e02ff */
[----:B------:R-:W-:Y:S01]  /*dc00*/  IMAD R16, R13, R0, RZ ;  /* 0x000000000d107224 */ /* 0x000fe200078e02ff */
[-C--:B-1----:R-:W-:Y:S01]  /*dc10*/  IADD3 R2, P3, PT, R27, R10.reuse, RZ ;  /* 0x0000000a1b027210 */ /* 0x082fe20007f7e0ff */
[----:B0-----:R-:W-:Y:S01]  /*dc20*/  IMAD R7, R0, 0x10, R27 ;  /* 0x0000001000077824 */ /* 0x001fe200078e021b */
[----:B------:R-:W-:-:S03]  /*dc30*/  IADD3 R4, P1, PT, R23, R10, RZ ;  /* 0x0000000a17047210 */ /* 0x000fc60007f3e0ff */
[----:B------:R-:W-:Y:S01]  /*dc40*/  IMAD R0, R0, 0x10, R7 ;  /* 0x0000001000007824 */ /* 0x000fe200078e0207 */
[----:B------:R-:W-:Y:S02]  /*dc50*/  ISETP.LT.AND P2, PT, R5, UR11, !P0 ;  /* 0x0000000b05007c0c */ /* 0x000fe4000c741270 */
[-C--:B------:R-:W-:Y:S02]  /*dc60*/  LEA.HI.X.SX32 R3, R27, R21.reuse, 0x1, P3 ;  /* 0x000000151b037211 */ /* 0x080fe400018f0eff */
[-C--:B------:R-:W-:Y:S02]  /*dc70*/  IADD3 R6, P3, PT, R7, R10.reuse, RZ ;  /* 0x0000000a07067210 */ /* 0x080fe40007f7e0ff */
[-C--:B------:R-:W-:Y:S02]  /*dc80*/  LEA.HI.X.SX32 R5, R23, R21.reuse, 0x1, P1 ;  /* 0x0000001517057211 */ /* 0x080fe400008f0eff */
[----:B------:R-:W-:Y:S02]  /*dc90*/  IADD3 R22, P1, PT, R0, R10, RZ ;  /* 0x0000000a00167210 */ /* 0x000fe40007f3e0ff */
[----:B------:R-:W-:-:S02]  /*dca0*/  LEA.HI.X.SX32 R7, R7, R21, 0x1, P3 ;  /* 0x0000001507077211 */ /* 0x000fc400018f0eff */
[----:B--2---:R-:W-:Y:S02]  /*dcb0*/  IADD3 R8, P6, PT, R14, R10, RZ ;  /* 0x0000000a0e087210 */ /* 0x004fe40007fde0ff */
[----:B------:R-:W-:Y:S02]  /*dcc0*/  ISETP.LT.AND P3, PT, R11, UR11, !P0 ;  /* 0x0000000b0b007c0c */ /* 0x000fe4000c761270 */
[-C--:B------:R-:W-:Y:S02]  /*dcd0*/  LEA.HI.X.SX32 R23, R0, R21.reuse, 0x1, P1 ;  /* 0x0000001500177211 */ /* 0x080fe400008f0eff */
[----:B------:R-:W-:Y:S02]  /*dce0*/  ISETP.LT.AND P1, PT, R13, UR11, !P0 ;  /* 0x0000000b0d007c0c */ /* 0x000fe4000c721270 */
[----:B------:R-:W-:Y:S02]  /*dcf0*/  ISETP.LT.AND P0, PT, R18, UR11, !P0 ;  /* 0x0000000b12007c0c */ /* 0x000fe4000c701270 */
[----:B------:R-:W-:-:S02]  /*dd00*/  LEA.HI.X.SX32 R9, R14, R21, 0x1, P6 ;  /* 0x000000150e097211 */ /* 0x000fc400030f0eff */
[----:B------:R-:W-:Y:S02]  /*dd10*/  IADD3 R10, P6, PT, R16, R10, RZ ;  /* 0x0000000a100a7210 */ /* 0x000fe40007fde0ff */
[----:B------:R-:W-:Y:S02]  /*dd20*/  PRMT R13, R20, 0x7773, RZ ;  /* 0x00007773140d7816 */ /* 0x000fe400000000ff */
[----:B------:R-:W-:Y:S02]  /*dd30*/  PRMT R19, R19, 0x7773, RZ ;  /* 0x0000777313137816 */ /* 0x000fe400000000ff */
[----:B------:R-:W-:Y:S02]  /*dd40*/  PRMT R17, R17, 0x7773, RZ ;  /* 0x0000777311117816 */ /* 0x000fe400000000ff */
[----:B------:R-:W-:Y:S02]  /*dd50*/  LEA.HI.X.SX32 R11, R16, R21, 0x1, P6 ;  /* 0x00000015100b7211 */ /* 0x000fe400030f0eff */
[----:B------:R-:W-:Y:S01]  /*dd60*/  PRMT R15, R15, 0x7773, RZ ;  /* 0x000077730f0f7816 */ /* 0x000fe200000000ff */
[----:B------:R0:W-:Y:S01]  /*dd70*/  @P5 STG.E.U8 desc[UR6][R2.64], R13 ;  /* 0x0000000d02005986 */ /* 0x0001e2000c101106 */
[----:B------:R-:W-:-:S03]  /*dd80*/  PRMT R21, R12, 0x7773, RZ ;  /* 0x000077730c157816 */ /* 0x000fc600000000ff */
[----:B------:R0:W-:Y:S04]  /*dd90*/  @P4 STG.E.U8 desc[UR6][R4.64], R19 ;  /* 0x0000001304004986 */ /* 0x0001e8000c101106 */
[----:B------:R0:W-:Y:S04]  /*dda0*/  @P3 STG.E.U8 desc[UR6][R6.64], R17 ;  /* 0x0000001106003986 */ /* 0x0001e8000c101106 */
[----:B------:R0:W-:Y:S01]  /*ddb0*/  @P2 STG.E.U8 desc[UR6][R8.64], R15 ;  /* 0x0000000f08002986 */ /* 0x0001e2000c101106 */
[----:B------:R-:W-:-:S03]  /*ddc0*/  PRMT R25, R26, 0x7773, RZ ;  /* 0x000077731a197816 */ /* 0x000fc600000000ff */
[----:B------:R0:W-:Y:S01]  /*ddd0*/  @P0 STG.E.U8 desc[UR6][R22.64], R21 ;  /* 0x0000001516000986 */ /* 0x0001e2000c101106 */
[----:B------:R-:W-:Y:S05]  /*dde0*/  @!P1 EXIT ;  /* 0x000000000000994d */ /* 0x000fea0003800000 */
[----:B------:R-:W-:Y:S01]  /*ddf0*/  STG.E.U8 desc[UR6][R10.64], R25 ;  /* 0x000000190a007986 */ /* 0x000fe2000c101106 */
[----:B------:R-:W-:Y:S05]  /*de00*/  EXIT ;  /* 0x000000000000794d */ /* 0x000fea0003800000 */
.L_x_3:
[----:B------:R-:W-:-:S00]  /*de10*/  BRA `(.L_x_3) ;  /* 0xfffffffc00fc7947 */ /* 0x000fc0000383ffff */
[----:B------:R-:W-:-:S00]  /*de20*/  NOP ;  /* 0x0000000000007918 */ /* 0x000fc00000000000 */
        /* <DEDUP_REMOVED lines=13> */
.L_x_4:


//--------------------- .nv.shared.matmul_kernel  --------------------------
	.section	.nv.shared.matmul_kernel,"aw",@nobits
	.sectionflags	@""
	.align	16
	.zero		1024


//--------------------- .nv.shared.reserved.0     --------------------------
	.section	.nv.shared.reserved.0,"aw",@nobits
	.weak		__nv_reservedSMEM_offset_0_alias
	.size		__nv_reservedSMEM_offset_0_alias, 0, 64
	.other		__nv_reservedSMEM_offset_0_alias,@"STO_CUDA_RESERVED_SHARED STV_DEFAULT"
__nv_reservedSMEM_offset_0_alias:
	.zero		0
	.zero		64


//--------------------- .nv.constant0.matmul_kernel --------------------------
	.section	.nv.constant0.matmul_kernel,"a",@progbits
	.sectionflags	@""
	.align	4
.nv.constant0.matmul_kernel:
	.zero		976


//--------------------- SYMBOLS --------------------------

	.type		.nv.reservedSmem.offset0,@object
	.size		.nv.reservedSmem.offset0,0x4
	.type		.nv.reservedSmem.cap,@object
	.size		.nv.reservedSmem.cap,0x4
